def attn_fwd(
    Q,
    K,
    V,
    Out,
    Lse,
    sm_scale,
    stride_qz,
    stride_qh,
    stride_qm,
    stride_qk,
    stride_kz,
    stride_kh,
    stride_kn,
    stride_kk,
    stride_vz,
    stride_vh,
    stride_vn,
    stride_vk,
    stride_oz,
    stride_oh,
    stride_om,
    stride_ok,
    seqlen_q,
    seqlen_k,
    BLOCK_M: tl.constexpr,
    BLOCK_N: tl.constexpr,
    HEAD_DIM: tl.constexpr,
    CAUSAL: tl.constexpr,
):
    start_m = tl.program_id(0)
    off_hz = tl.program_id(1)
    q_off = off_hz * stride_qh
    k_off = off_hz * stride_kh
    v_off = off_hz * stride_vh
    offs_m = start_m * BLOCK_M + tl.arange(0, BLOCK_M)
    offs_d = tl.arange(0, HEAD_DIM)
    offs_n = tl.arange(0, BLOCK_N)
    q_ptrs = Q + q_off + offs_m[:, None] * stride_qm + offs_d[None, :] * stride_qk
    k_ptrs = K + k_off + offs_d[:, None] * stride_kk + offs_n[None, :] * stride_kn
    v_ptrs = V + v_off + offs_n[:, None] * stride_vn + offs_d[None, :] * stride_vk
    m_i = tl.full([BLOCK_M], float("-inf"), dtype=tl.float32)
    l_i = tl.zeros([BLOCK_M], dtype=tl.float32) + 1.0
    acc = tl.zeros([BLOCK_M, HEAD_DIM], dtype=tl.float32)
    q = tl.load(q_ptrs)
    acc, l_i, m_i = _attn_fwd_inner(
        acc,
        l_i,
        m_i,
        q,
        k_ptrs,
        v_ptrs,
        sm_scale,
        stride_kn,
        stride_vn,
        start_m,
        seqlen_k,
        BLOCK_M,
        BLOCK_N,
        HEAD_DIM,
        CAUSAL,
    )
    acc = acc / l_i[:, None]
    lse = m_i + tl.math.log2(l_i) / 1.4426950408889634
    o_ptrs = (
        Out
        + off_hz * stride_oh
        + offs_m[:, None] * stride_om
        + offs_d[None, :] * stride_ok
    )
    tl.store(o_ptrs, acc.to(Out.dtype.element_ty))
    tl.store(Lse + off_hz * seqlen_q + offs_m, lse)

# config = {"BLOCK_M": 256, "BLOCK_N": 32, "HEAD_DIM": 16, "arch": "sm_100", "causal": true, "dtype": "fp16", "num_stages": 2, "num_warps": 8}
# arch = sm_100


// ===== COMPILED SASS (sm_100a) =====

	.target	sm_100a

	.elftype	@"ET_EXEC"


//--------------------- .note.nv.tkinfo           --------------------------
	.section	.note.nv.tkinfo,"",@"SHT_NOTE"
	.sectionflags	@"SHF_NOTE_NV_TKINFO"
	.tkinfo
        /*0018*/ 	.word	0x00000081
        /*0030*/ 	.string	""
        /*0030*/ 	.string	"ptxas-blackwell"
        /*0030*/ 	.string	"Cuda compilation tools, release 12.9, V12.9.86"
        /*0030*/ 	.string	"Build cuda_12.9.r12.9/compiler.36037853_0"
        /*0030*/ 	.string	"-v  -suppress-debug-info  -lineinfo  -arch sm_100a "



//--------------------- .note.nv.cuver            --------------------------
	.section	.note.nv.cuver,"",@"SHT_NOTE"
	.sectionflags	@"SHF_NOTE_NV_CUVER"
        /*0018*/ 	.short	0x0001
        /*001a*/ 	.short	0x0064
        /*001c*/ 	.short	0x0001
        /*001e*/ 	.short	0x0000
        /*0020*/ 	.short	0x0001
        /*0022*/ 	.short	0x0000


//--------------------- .nv.info                  --------------------------
	.section	.nv.info,"",@"SHT_CUDA_INFO"
	.align	4


	//----- nvinfo : EIATTR_REGCOUNT
	.align		4
        /*0000*/ 	.byte	0x04, 0x2f
        /*0002*/ 	.short	(.L_5 - .L_4)
	.align		4
.L_4:
        /*0004*/ 	.word	index@(attn_fwd)
        /*0008*/ 	.word	0x0000005e


	//----- nvinfo : EIATTR_FRAME_SIZE
	.align		4
.L_5:
        /*000c*/ 	.byte	0x04, 0x11
        /*000e*/ 	.short	(.L_7 - .L_6)
	.align		4
.L_6:
        /*0010*/ 	.word	index@($__internal_2_$__cuda_sm10x_tcgen05_guardrail_trap_unallocated_columns_being_dealloced)
        /*0014*/ 	.word	0x00000000


	//----- nvinfo : EIATTR_FRAME_SIZE
	.align		4
.L_7:
        /*0018*/ 	.byte	0x04, 0x11
        /*001a*/ 	.short	(.L_9 - .L_8)
	.align		4
.L_8:
        /*001c*/ 	.word	index@($__internal_1_$__cuda_sm10x_tcgen05_guardrail_trap_phase_invalid_during_alloc)
        /*0020*/ 	.word	0x00000000


	//----- nvinfo : EIATTR_FRAME_SIZE
	.align		4
.L_9:
        /*0024*/ 	.byte	0x04, 0x11
        /*0026*/ 	.short	(.L_11 - .L_10)
	.align		4
.L_10:
        /*0028*/ 	.word	index@($__internal_0_$__cuda_sm10x_tcgen05_guardrail_trap_col_being_dealloced_not_returned_by_alloc)
        /*002c*/ 	.word	0x00000000


	//----- nvinfo : EIATTR_FRAME_SIZE
	.align		4
.L_11:
        /*0030*/ 	.byte	0x04, 0x11
        /*0032*/ 	.short	(.L_13 - .L_12)
	.align		4
.L_12:
        /*0034*/ 	.word	index@(attn_fwd)
        /*0038*/ 	.word	0x00000000


	//----- nvinfo : EIATTR_MIN_STACK_SIZE
	.align		4
.L_13:
        /*003c*/ 	.byte	0x04, 0x12
        /*003e*/ 	.short	(.L_15 - .L_14)
	.align		4
.L_14:
        /*0040*/ 	.word	index@(attn_fwd)
        /*0044*/ 	.word	0x00000000
.L_15:


//--------------------- .nv.info.attn_fwd         --------------------------
	.section	.nv.info.attn_fwd,"",@"SHT_CUDA_INFO"
	.sectionflags	@""
	.align	4


	//----- nvinfo : EIATTR_CUDA_API_VERSION
	.align		4
        /*0000*/ 	.byte	0x04, 0x37
        /*0002*/ 	.short	(.L_17 - .L_16)
.L_16:
        /*0004*/ 	.word	0x00000081


	//----- nvinfo : EIATTR_KPARAM_INFO
	.align		4
.L_17:
        /*0008*/ 	.byte	0x04, 0x17
        /*000a*/ 	.short	(.L_19 - .L_18)
.L_18:
        /*000c*/ 	.word	0x00000000
        /*0010*/ 	.short	0x0019
        /*0012*/ 	.short	0x0080
        /*0014*/ 	.byte	0x00, 0xf4, 0x21, 0x00


	//----- nvinfo : EIATTR_KPARAM_INFO
	.align		4
.L_19:
        /*0018*/ 	.byte	0x04, 0x17
        /*001a*/ 	.short	(.L_21 - .L_20)
.L_20:
        /*001c*/ 	.word	0x00000000
        /*0020*/ 	.short	0x0018
        /*0022*/ 	.short	0x0078
        /*0024*/ 	.byte	0x00, 0xf4, 0x21, 0x00


	//----- nvinfo : EIATTR_KPARAM_INFO
	.align		4
.L_21:
        /*0028*/ 	.byte	0x04, 0x17
        /*002a*/ 	.short	(.L_23 - .L_22)
.L_22:
        /*002c*/ 	.word	0x00000000
        /*0030*/ 	.short	0x0017
        /*0032*/ 	.short	0x0070
        /*0034*/ 	.byte	0x00, 0xf0, 0x11, 0x00


	//----- nvinfo : EIATTR_KPARAM_INFO
	.align		4
.L_23:
        /*0038*/ 	.byte	0x04, 0x17
        /*003a*/ 	.short	(.L_25 - .L_24)
.L_24:
        /*003c*/ 	.word	0x00000000
        /*0040*/ 	.short	0x0016
        /*0042*/ 	.short	0x006c
        /*0044*/ 	.byte	0x00, 0xf0, 0x11, 0x00


	//----- nvinfo : EIATTR_KPARAM_INFO
	.align		4
.L_25:
        /*0048*/ 	.byte	0x04, 0x17
        /*004a*/ 	.short	(.L_27 - .L_26)
.L_26:
        /*004c*/ 	.word	0x00000000
        /*0050*/ 	.short	0x0015
        /*0052*/ 	.short	0x0068
        /*0054*/ 	.byte	0x00, 0xf0, 0x11, 0x00


	//----- nvinfo : EIATTR_KPARAM_INFO
	.align		4
.L_27:
        /*0058*/ 	.byte	0x04, 0x17
        /*005a*/ 	.short	(.L_29 - .L_28)
.L_28:
        /*005c*/ 	.word	0x00000000
        /*0060*/ 	.short	0x0014
        /*0062*/ 	.short	0x0064
        /*0064*/ 	.byte	0x00, 0xf0, 0x11, 0x00


	//----- nvinfo : EIATTR_KPARAM_INFO
	.align		4
.L_29:
        /*0068*/ 	.byte	0x04, 0x17
        /*006a*/ 	.short	(.L_31 - .L_30)
.L_30:
        /*006c*/ 	.word	0x00000000
        /*0070*/ 	.short	0x0013
        /*0072*/ 	.short	0x0060
        /*0074*/ 	.byte	0x00, 0xf0, 0x11, 0x00


	//----- nvinfo : EIATTR_KPARAM_INFO
	.align		4
.L_31:
        /*0078*/ 	.byte	0x04, 0x17
        /*007a*/ 	.short	(.L_33 - .L_32)
.L_32:
        /*007c*/ 	.word	0x00000000
        /*0080*/ 	.short	0x0012
        /*0082*/ 	.short	0x005c
        /*0084*/ 	.byte	0x00, 0xf0, 0x11, 0x00


	//----- nvinfo : EIATTR_KPARAM_INFO
	.align		4
.L_33:
        /*0088*/ 	.byte	0x04, 0x17
        /*008a*/ 	.short	(.L_35 - .L_34)
.L_34:
        /*008c*/ 	.word	0x00000000
        /*0090*/ 	.short	0x0011
        /*0092*/ 	.short	0x0058
        /*0094*/ 	.byte	0x00, 0xf0, 0x11, 0x00


	//----- nvinfo : EIATTR_KPARAM_INFO
	.align		4
.L_35:
        /*0098*/ 	.byte	0x04, 0x17
        /*009a*/ 	.short	(.L_37 - .L_36)
.L_36:
        /*009c*/ 	.word	0x00000000
        /*00a0*/ 	.short	0x0010
        /*00a2*/ 	.short	0x0054
        /*00a4*/ 	.byte	0x00, 0xf0, 0x11, 0x00


	//----- nvinfo : EIATTR_KPARAM_INFO
	.align		4
.L_37:
        /*00a8*/ 	.byte	0x04, 0x17
        /*00aa*/ 	.short	(.L_39 - .L_38)
.L_38:
        /*00ac*/ 	.word	0x00000000
        /*00b0*/ 	.short	0x000f
        /*00b2*/ 	.short	0x0050
        /*00b4*/ 	.byte	0x00, 0xf0, 0x11, 0x00


	//----- nvinfo : EIATTR_KPARAM_INFO
	.align		4
.L_39:
        /*00b8*/ 	.byte	0x04, 0x17
        /*00ba*/ 	.short	(.L_41 - .L_40)
.L_40:
        /*00bc*/ 	.word	0x00000000
        /*00c0*/ 	.short	0x000e
        /*00c2*/ 	.short	0x004c
        /*00c4*/ 	.byte	0x00, 0xf0, 0x11, 0x00


	//----- nvinfo : EIATTR_KPARAM_INFO
	.align		4
.L_41:
        /*00c8*/ 	.byte	0x04, 0x17
        /*00ca*/ 	.short	(.L_43 - .L_42)
.L_42:
        /*00cc*/ 	.word	0x00000000
        /*00d0*/ 	.short	0x000d
        /*00d2*/ 	.short	0x0048
        /*00d4*/ 	.byte	0x00, 0xf0, 0x11, 0x00


	//----- nvinfo : EIATTR_KPARAM_INFO
	.align		4
.L_43:
        /*00d8*/ 	.byte	0x04, 0x17
        /*00da*/ 	.short	(.L_45 - .L_44)
.L_44:
        /*00dc*/ 	.word	0x00000000
        /*00e0*/ 	.short	0x000c
        /*00e2*/ 	.short	0x0044
        /*00e4*/ 	.byte	0x00, 0xf0, 0x11, 0x00


	//----- nvinfo : EIATTR_KPARAM_INFO
	.align		4
.L_45:
        /*00e8*/ 	.byte	0x04, 0x17
        /*00ea*/ 	.short	(.L_47 - .L_46)
.L_46:
        /*00ec*/ 	.word	0x00000000
        /*00f0*/ 	.short	0x000b
        /*00f2*/ 	.short	0x0040
        /*00f4*/ 	.byte	0x00, 0xf0, 0x11, 0x00


	//----- nvinfo : EIATTR_KPARAM_INFO
	.align		4
.L_47:
        /*00f8*/ 	.byte	0x04, 0x17
        /*00fa*/ 	.short	(.L_49 - .L_48)
.L_48:
        /*00fc*/ 	.word	0x00000000
        /*0100*/ 	.short	0x000a
        /*0102*/ 	.short	0x003c
        /*0104*/ 	.byte	0x00, 0xf0, 0x11, 0x00


	//----- nvinfo : EIATTR_KPARAM_INFO
	.align		4
.L_49:
        /*0108*/ 	.byte	0x04, 0x17
        /*010a*/ 	.short	(.L_51 - .L_50)
.L_50:
        /*010c*/ 	.word	0x00000000
        /*0110*/ 	.short	0x0009
        /*0112*/ 	.short	0x0038
        /*0114*/ 	.byte	0x00, 0xf0, 0x11, 0x00


	//----- nvinfo : EIATTR_KPARAM_INFO
	.align		4
.L_51:
        /*0118*/ 	.byte	0x04, 0x17
        /*011a*/ 	.short	(.L_53 - .L_52)
.L_52:
        /*011c*/ 	.word	0x00000000
        /*0120*/ 	.short	0x0008
        /*0122*/ 	.short	0x0034
        /*0124*/ 	.byte	0x00, 0xf0, 0x11, 0x00


	//----- nvinfo : EIATTR_KPARAM_INFO
	.align		4
.L_53:
        /*0128*/ 	.byte	0x04, 0x17
        /*012a*/ 	.short	(.L_55 - .L_54)
.L_54:
        /*012c*/ 	.word	0x00000000
        /*0130*/ 	.short	0x0007
        /*0132*/ 	.short	0x0030
        /*0134*/ 	.byte	0x00, 0xf0, 0x11, 0x00


	//----- nvinfo : EIATTR_KPARAM_INFO
	.align		4
.L_55:
        /*0138*/ 	.byte	0x04, 0x17
        /*013a*/ 	.short	(.L_57 - .L_56)
.L_56:
        /*013c*/ 	.word	0x00000000
        /*0140*/ 	.short	0x0006
        /*0142*/ 	.short	0x002c
        /*0144*/ 	.byte	0x00, 0xf0, 0x11, 0x00


	//----- nvinfo : EIATTR_KPARAM_INFO
	.align		4
.L_57:
        /*0148*/ 	.byte	0x04, 0x17
        /*014a*/ 	.short	(.L_59 - .L_58)
.L_58:
        /*014c*/ 	.word	0x00000000
        /*0150*/ 	.short	0x0005
        /*0152*/ 	.short	0x0028
        /*0154*/ 	.byte	0x00, 0xf0, 0x11, 0x00


	//----- nvinfo : EIATTR_KPARAM_INFO
	.align		4
.L_59:
        /*0158*/ 	.byte	0x04, 0x17
        /*015a*/ 	.short	(.L_61 - .L_60)
.L_60:
        /*015c*/ 	.word	0x00000000
        /*0160*/ 	.short	0x0004
        /*0162*/ 	.short	0x0020
        /*0164*/ 	.byte	0x00, 0xf4, 0x21, 0x00


	//----- nvinfo : EIATTR_KPARAM_INFO
	.align		4
.L_61:
        /*0168*/ 	.byte	0x04, 0x17
        /*016a*/ 	.short	(.L_63 - .L_62)
.L_62:
        /*016c*/ 	.word	0x00000000
        /*0170*/ 	.short	0x0003
        /*0172*/ 	.short	0x0018
        /*0174*/ 	.byte	0x00, 0xf4, 0x21, 0x00


	//----- nvinfo : EIATTR_KPARAM_INFO
	.align		4
.L_63:
        /*0178*/ 	.byte	0x04, 0x17
        /*017a*/ 	.short	(.L_65 - .L_64)
.L_64:
        /*017c*/ 	.word	0x00000000
        /*0180*/ 	.short	0x0002
        /*0182*/ 	.short	0x0010
        /*0184*/ 	.byte	0x00, 0xf4, 0x21, 0x00


	//----- nvinfo : EIATTR_KPARAM_INFO
	.align		4
.L_65:
        /*0188*/ 	.byte	0x04, 0x17
        /*018a*/ 	.short	(.L_67 - .L_66)
.L_66:
        /*018c*/ 	.word	0x00000000
        /*0190*/ 	.short	0x0001
        /*0192*/ 	.short	0x0008
        /*0194*/ 	.byte	0x00, 0xf4, 0x21, 0x00


	//----- nvinfo : EIATTR_KPARAM_INFO
	.align		4
.L_67:
        /*0198*/ 	.byte	0x04, 0x17
        /*019a*/ 	.short	(.L_69 - .L_68)
.L_68:
        /*019c*/ 	.word	0x00000000
        /*01a0*/ 	.short	0x0000
        /*01a2*/ 	.short	0x0000
        /*01a4*/ 	.byte	0x00, 0xf4, 0x21, 0x00


	//----- nvinfo : EIATTR_AT_ENTRY_FRAGMENTS
	.align		4
.L_69:
        /*01a8*/ 	.byte	0x04, 0x4f
        /*01aa*/ 	.short	(.L_71 - .L_70)


	//   ....[0]....
.L_70:
        /*01ac*/ 	.word	0x00000004


	//----- nvinfo : EIATTR_RESERVED_SMEM_USED
	.align		4
.L_71:
        /*01b0*/ 	.byte	0x01, 0x41
	.zero		2


	//----- nvinfo : EIATTR_SPARSE_MMA_MASK
	.align		4
        /*01b4*/ 	.byte	0x03, 0x50
        /*01b6*/ 	.short	0x0000


	//----- nvinfo : EIATTR_TCGEN05_1CTA_USED
	.align		4
        /*01b8*/ 	.byte	0x01, 0x51
	.zero		2


	//----- nvinfo : EIATTR_MAXREG_COUNT
	.align		4
        /*01bc*/ 	.byte	0x03, 0x1b
        /*01be*/ 	.short	0x00ff


	//----- nvinfo : EIATTR_NUM_BARRIERS
	.align		4
        /*01c0*/ 	.byte	0x02, 0x4c
        /*01c2*/ 	.byte	0x01
	.zero		1


	//----- nvinfo : EIATTR_INT_WARP_WIDE_INSTR_OFFSETS
	.align		4
        /*01c4*/ 	.byte	0x04, 0x31
        /*01c6*/ 	.short	(.L_73 - .L_72)


	//   ....[0]....
.L_72:
        /*01c8*/ 	.word	0x00000b70


	//   ....[1]....
        /*01cc*/ 	.word	0x00000bb0


	//   ....[2]....
        /*01d0*/ 	.word	0x00000e70


	//   ....[3]....
        /*01d4*/ 	.word	0x00000ed0


	//   ....[4]....
        /*01d8*/ 	.word	0x00002d90


	//   ....[5]....
        /*01dc*/ 	.word	0x000059f0


	//   ....[6]....
        /*01e0*/ 	.word	0x00005a40


	//----- nvinfo : EIATTR_COOP_GROUP_MASK_REGIDS
	.align		4
.L_73:
        /*01e4*/ 	.byte	0x04, 0x29
        /*01e6*/ 	.short	(.L_75 - .L_74)


	//   ....[0]....
.L_74:
        /*01e8*/ 	.word	0xffffffff


	//   ....[1]....
        /*01ec*/ 	.word	0xffffffff


	//   ....[2]....
        /*01f0*/ 	.word	0xffffffff


	//   ....[3]....
        /*01f4*/ 	.word	0xffffffff


	//----- nvinfo : EIATTR_COOP_GROUP_INSTR_OFFSETS
	.align		4
.L_75:
        /*01f8*/ 	.byte	0x04, 0x28
        /*01fa*/ 	.short	(.L_77 - .L_76)


	//   ....[0]....
.L_76:
        /*01fc*/ 	.word	0x00000060


	//   ....[1]....
        /*0200*/ 	.word	0x00000320


	//   ....[2]....
        /*0204*/ 	.word	0x00005880


	//   ....[3]....
        /*0208*/ 	.word	0x00005af0


	//----- nvinfo : EIATTR_VRC_CTA_INIT_COUNT
	.align		4
.L_77:
        /*020c*/ 	.byte	0x02, 0x4a
        /*020e*/ 	.byte	0x80
	.zero		1


	//----- nvinfo : EIATTR_MBARRIER_INSTR_OFFSETS
	.align		4
        /*0210*/ 	.byte	0x04, 0x39
        /*0212*/ 	.short	(.L_79 - .L_78)


	//   ....[0]....
.L_78:
        /*0214*/ 	.word	0x00000df0
        /*0218*/ 	.word	0x000000ff
        /*021c*/ 	.word	0x00002c00
        /*0220*/ 	.short	0x0100
        /*0222*/ 	.byte	0x09
	.zero		1


	//   ....[1]....
        /*0224*/ 	.word	0x00000f30
        /*0228*/ 	.word	0x000000ff
        /*022c*/ 	.word	0x00002c08
        /*0230*/ 	.short	0x0100
        /*0232*/ 	.byte	0x09
	.zero		1


	//   ....[2]....
        /*0234*/ 	.word	0x00000fc0
        /*0238*/ 	.word	0x000000ff
        /*023c*/ 	.word	0x00002400
        /*0240*/ 	.short	0x0100
        /*0242*/ 	.byte	0x09
	.zero		1


	//   ....[3]....
        /*0244*/ 	.word	0x00001170
        /*0248*/ 	.word	0x000000ff
        /*024c*/ 	.word	0x00002400
        /*0250*/ 	.short	0x010a
        /*0252*/ 	.byte	0x09
	.zero		1


	//   ....[4]....
        /*0254*/ 	.word	0x000012d0
        /*0258*/ 	.word	0x000000ff
        /*025c*/ 	.word	0x00002400
        /*0260*/ 	.short	0x0108
        /*0262*/ 	.byte	0x09
	.zero		1


	//   ....[5]....
        /*0264*/ 	.word	0x00003050
        /*0268*/ 	.word	0x000000ff
        /*026c*/ 	.word	0x00002c10
        /*0270*/ 	.short	0x0100
        /*0272*/ 	.byte	0x09
	.zero		1


	//   ....[6]....
        /*0274*/ 	.word	0x00003160
        /*0278*/ 	.word	0x000000ff
        /*027c*/ 	.word	0x00002c10
        /*0280*/ 	.short	0x010a
        /*0282*/ 	.byte	0x09
	.zero		1


	//   ....[7]....
        /*0284*/ 	.word	0x00003460
        /*0288*/ 	.word	0x000000ff
        /*028c*/ 	.word	0x00002c10
        /*0290*/ 	.short	0x0108
        /*0292*/ 	.byte	0x09
	.zero		1


	//   ....[8]....
        /*0294*/ 	.word	0x000035f0
        /*0298*/ 	.word	0x000000ff
        /*029c*/ 	.word	0x00000000
        /*02a0*/ 	.short	0x010a
        /*02a2*/ 	.byte	0x21
	.zero		1


	//   ....[9]....
        /*02a4*/ 	.word	0x00004c00
        /*02a8*/ 	.word	0x000000ff
        /*02ac*/ 	.word	0x00000000
        /*02b0*/ 	.short	0x010a
        /*02b2*/ 	.byte	0x21
	.zero		1


	//   ....[10]....
        /*02b4*/ 	.word	0x00004dd0
        /*02b8*/ 	.word	0x000000ff
        /*02bc*/ 	.word	0x00002c00
        /*02c0*/ 	.short	0x0108
        /*02c2*/ 	.byte	0x09
	.zero		1


	//   ....[11]....
        /*02c4*/ 	.word	0x00004ee0
        /*02c8*/ 	.word	0x000000ff
        /*02cc*/ 	.word	0x00002c08
        /*02d0*/ 	.short	0x0108
        /*02d2*/ 	.byte	0x09
	.zero		1


	//   ....[12]....
        /*02d4*/ 	.word	0x00005b10
        /*02d8*/ 	.word	0x000000ff
        /*02dc*/ 	.word	0x00002400
        /*02e0*/ 	.short	0x010a
        /*02e2*/ 	.byte	0x09
	.zero		1


	//   ....[13]....
        /*02e4*/ 	.word	0x00005b40
        /*02e8*/ 	.word	0x000000ff
        /*02ec*/ 	.word	0x00002c10
        /*02f0*/ 	.short	0x010a
        /*02f2*/ 	.byte	0x09
	.zero		1


	//   ....[14]....
        /*02f4*/ 	.word	0x00005b70
        /*02f8*/ 	.word	0x000000ff
        /*02fc*/ 	.word	0x00000000
        /*0300*/ 	.short	0x010a
        /*0302*/ 	.byte	0x21
	.zero		1


	//   ....[15]....
        /*0304*/ 	.word	0x00005ba0
        /*0308*/ 	.word	0x000000ff
        /*030c*/ 	.word	0x00000000
        /*0310*/ 	.short	0x010a
        /*0312*/ 	.byte	0x21
	.zero		1


	//----- nvinfo : EIATTR_NUM_MBARRIERS
	.align		4
.L_79:
        /*0314*/ 	.byte	0x03, 0x38
        /*0316*/ 	.short	0xffff


	//----- nvinfo : EIATTR_EXIT_INSTR_OFFSETS
	.align		4
        /*0318*/ 	.byte	0x04, 0x1c
        /*031a*/ 	.short	(.L_81 - .L_80)


	//   ....[0]....
.L_80:
        /*031c*/ 	.word	0x00005b00


	//----- nvinfo : EIATTR_REQNTID
	.align		4
.L_81:
        /*0320*/ 	.byte	0x04, 0x10
        /*0322*/ 	.short	(.L_83 - .L_82)
.L_82:
        /*0324*/ 	.word	0x00000100
        /*0328*/ 	.word	0x00000001
        /*032c*/ 	.word	0x00000001


	//----- nvinfo : EIATTR_CRS_STACK_SIZE
	.align		4
.L_83:
        /*0330*/ 	.byte	0x04, 0x1e
        /*0332*/ 	.short	(.L_85 - .L_84)
.L_84:
        /*0334*/ 	.word	0x00000000


	//----- nvinfo : EIATTR_CBANK_PARAM_SIZE
	.align		4
.L_85:
        /*0338*/ 	.byte	0x03, 0x19
        /*033a*/ 	.short	0x0088


	//----- nvinfo : EIATTR_PARAM_CBANK
	.align		4
        /*033c*/ 	.byte	0x04, 0x0a
        /*033e*/ 	.short	(.L_87 - .L_86)
	.align		4
.L_86:
        /*0340*/ 	.word	index@(.nv.constant0.attn_fwd)
        /*0344*/ 	.short	0x0380
        /*0346*/ 	.short	0x0088


	//----- nvinfo : EIATTR_SW_WAR
	.align		4
.L_87:
        /*0348*/ 	.byte	0x04, 0x36
        /*034a*/ 	.short	(.L_89 - .L_88)
.L_88:
        /*034c*/ 	.word	0x00000008
.L_89:


//--------------------- .nv.compat                --------------------------
	.section	.nv.compat,"",@"SHT_CUDA_COMPAT_INFO"
	.align	4
        /*0000*/ 	.byte	0x02, 0x02, 0x02, 0x00, 0x02, 0x05, 0x05, 0x00, 0x02, 0x03, 0x00, 0x00, 0x02, 0x06, 0x01, 0x00


//--------------------- .nv.callgraph             --------------------------
	.section	.nv.callgraph,"",@"SHT_CUDA_CALLGRAPH"
	.align	4
	.sectionentsize	8
	.align		4
        /*0000*/ 	.word	0x00000000
	.align		4
        /*0004*/ 	.word	0xffffffff
	.align		4
        /*0008*/ 	.word	0x00000000
	.align		4
        /*000c*/ 	.word	0xfffffffe
	.align		4
        /*0010*/ 	.word	0x00000000
	.align		4
        /*0014*/ 	.word	0xfffffffd
	.align		4
        /*0018*/ 	.word	0x00000000
	.align		4
        /*001c*/ 	.word	0xfffffffc


//--------------------- .nv.constant4             --------------------------
	.section	.nv.constant4,"a",@progbits
	.align	8
	.align		8
.nv.constant4:
        /*0000*/ 	.dword	_$_str


//--------------------- .text.attn_fwd            --------------------------
	.section	.text.attn_fwd,"ax",@progbits
	.align	128
        .global         attn_fwd
        .type           attn_fwd,@function
        .size           attn_fwd,(.L_x_31 - attn_fwd)
        .other          attn_fwd,@"STO_CUDA_ENTRY STV_DEFAULT"
attn_fwd:
.text.attn_fwd:
[----:B------:R-:W0:Y:S01]  /*0000*/  LDC R1, c[0x0][0x37c] ;  /* 0x0000df00ff017b82 */ /* 0x000e220000000800 */
[----:B------:R-:W1:Y:S02]  /*0010*/  S2R R2, SR_TID.X ;  /* 0x0000000000027919 */ /* 0x000e640000002100 */
[----:B-1----:R-:W-:-:S13]  /*0020*/  ISETP.GE.U32.AND P0, PT, R2, 0x20, PT ;  /* 0x000000200200780c */ /* 0x002fda0003f06070 */
[----:B------:R-:W-:Y:S02]  /*0030*/  VOTEU.ANY UP0, P0 ;  /* 0x0000000000ff7886 */ /* 0x000fe40000000100 */
[----:B0-----:R-:W-:Y:S05]  /*0040*/  BRA.U UP0, `(.L_x_0) ;  /* 0x0000000100b87547 */ /* 0x001fea000b800000 */
[----:B------:R-:W0:Y:S01]  /*0050*/  S2UR UR6, SR_CgaCtaId ;  /* 0x00000000000679c3 */ /* 0x000e220000008800 */
[----:B------:R-:W-:Y:S01]  /*0060*/  NOP ;  /* 0x0000000000007918 */ /* 0x000fe20000000000 */
[----:B------:R-:W-:Y:S02]  /*0070*/  UMOV UR4, 0x40 ;  /* 0x0000004000047882 */ /* 0x000fe40000000000 */
[----:B0-----:R-:W-:-:S09]  /*0080*/  ULEA UR4, UR6, UR4, 0x18 ;  /* 0x0000000406047291 */ /* 0x001fd2000f8ec0ff */
[----:B------:R-:W0:Y:S01]  /*0090*/  LDS.U8 R0, [UR4] ;  /* 0x00000004ff007984 */ /* 0x000e220008000000 */
[----:B------:R-:W-:Y:S02]  /*00a0*/  UMOV UR4, 0x400 ;  /* 0x0000040000047882 */ /* 0x000fe40000000000 */
[----:B------:R-:W-:Y:S01]  /*00b0*/  ULEA UR4, UR6, UR4, 0x18 ;  /* 0x0000000406047291 */ /* 0x000fe2000f8ec0ff */
[----:B0-----:R-:W-:-:S13]  /*00c0*/  ISETP.NE.AND P0, PT, R0, RZ, PT ;  /* 0x000000ff0000720c */ /* 0x001fda0003f05270 */
[----:B------:R-:W-:Y:S05]  /*00d0*/  @P0 BRA `(.L_x_1) ;  /* 0x00000000007c0947 */ /* 0x000fea0003800000 */
[----:B------:R-:W-:-:S13]  /*00e0*/  ELECT P0, URZ, PT ;  /* 0x0000000000ff782f */ /* 0x000fda0003800000 */
[----:B------:R-:W-:Y:S05]  /*00f0*/  @!P0 BRA `(.L_x_2) ;  /* 0x0000000000848947 */ /* 0x000fea0003800000 */
[----:B------:R-:W-:Y:S01]  /*0100*/  UMOV UR5, 0x4 ;  /* 0x0000000400057882 */ /* 0x000fe20000000000 */
[----:B------:R-:W-:Y:S02]  /*0110*/  IMAD.MOV.U32 R5, RZ, RZ, 0x1 ;  /* 0x00000001ff057424 */ /* 0x000fe400078e00ff */
[----:B------:R-:W-:Y:S02]  /*0120*/  IMAD.MOV.U32 R3, RZ, RZ, 0xf ;  /* 0x0000000fff037424 */ /* 0x000fe400078e00ff */
[----:B------:R-:W-:Y:S04]  /*0130*/  DEPBAR.LE SB0, 0x36 ;  /* 0x00008d800000791a */ /* 0x000fe80000000000 */
[----:B------:R-:W0:Y:S02]  /*0140*/  UTCATOMSWS.FIND_AND_SET.ALIGN UP1, UR5, UR5 ;  /* 0x00000005000575e3 */ /* 0x000e240008020800 */
[----:B0-----:R-:W-:-:S04]  /*0150*/  PLOP3.LUT P0, PT, PT, PT, UP1, 0x80, 0x8 ;  /* 0x000000000008781c */ /* 0x001fc80003f0f018 */
[----:B------:R-:W-:-:S04]  /*0160*/  SEL R0, RZ, 0xffffffff, !P0 ;  /* 0xffffffffff007807 */ /* 0x000fc80004000000 */
[----:B------:R-:W-:Y:S01]  /*0170*/  ISETP.NE.AND P0, PT, R0, RZ, PT ;  /* 0x000000ff0000720c */ /* 0x000fe20003f05270 */
[----:B------:R-:W-:-:S12]  /*0180*/  IMAD.U32 R0, RZ, RZ, UR5 ;  /* 0x00000005ff007e24 */ /* 0x000fd8000f8e00ff */
[----:B------:R-:W-:Y:S05]  /*0190*/  @P0 BRA `(.L_x_3) ;  /* 0x0000000000240947 */ /* 0x000fea0003800000 */
.L_x_4:
[----:B------:R-:W-:Y:S05]  /*01a0*/  NANOSLEEP 0x64 ;  /* 0x000000640000795d */ /* 0x000fea0003800000 */
[----:B------:R-:W-:-:S05]  /*01b0*/  UMOV UR5, 0x4 ;  /* 0x0000000400057882 */ /* 0x000fca0000000000 */
[----:B------:R-:W-:Y:S04]  /*01c0*/  DEPBAR.LE SB0, 0x36 ;  /* 0x00008d800000791a */ /* 0x000fe80000000000 */
[----:B------:R-:W0:Y:S02]  /*01d0*/  UTCATOMSWS.FIND_AND_SET.ALIGN UP1, UR5, UR5 ;  /* 0x00000005000575e3 */ /* 0x000e240008020800 */
[----:B0-----:R-:W-:-:S04]  /*01e0*/  PLOP3.LUT P0, PT, PT, PT, UP1, 0x80, 0x8 ;  /* 0x000000000008781c */ /* 0x001fc80003f0f018 */
[----:B------:R-:W-:-:S04]  /*01f0*/  SEL R0, RZ, 0xffffffff, !P0 ;  /* 0xffffffffff007807 */ /* 0x000fc80004000000 */
[----:B------:R-:W-:Y:S01]  /*0200*/  ISETP.NE.AND P0, PT, R0, RZ, PT ;  /* 0x000000ff0000720c */ /* 0x000fe20003f05270 */
[----:B------:R-:W-:-:S12]  /*0210*/  IMAD.U32 R0, RZ, RZ, UR5 ;  /* 0x00000005ff007e24 */ /* 0x000fd8000f8e00ff */
[----:B------:R-:W-:Y:S05]  /*0220*/  @!P0 BRA `(.L_x_4) ;  /* 0xfffffffc00dc8947 */ /* 0x000fea000383ffff */
.L_x_3:
[C---:B------:R-:W-:Y:S01]  /*0230*/  VIADD R4, R0.reuse, 0x10 ;  /* 0x0000001000047836 */ /* 0x040fe20000000000 */
[----:B------:R-:W-:Y:S01]  /*0240*/  UMOV UR5, 0x50 ;  /* 0x0000005000057882 */ /* 0x000fe20000000000 */
[----:B------:R-:W-:Y:S01]  /*0250*/  SHF.L.U32 R3, R3, R0, RZ ;  /* 0x0000000003037219 */ /* 0x000fe200000006ff */
[----:B------:R-:W-:Y:S01]  /*0260*/  ULEA UR5, UR6, UR5, 0x18 ;  /* 0x0000000506057291 */ /* 0x000fe2000f8ec0ff */
[----:B------:R-:W-:Y:S01]  /*0270*/  IMAD.SHL.U32 R0, R0, 0x20, RZ ;  /* 0x0000002000007824 */ /* 0x000fe200078e00ff */
[----:B------:R-:W-:-:S04]  /*0280*/  SHF.L.U32 R4, R5, R4, RZ ;  /* 0x0000000405047219 */ /* 0x000fc800000006ff */
[----:B------:R-:W-:-:S05]  /*0290*/  LOP3.LUT R3, R4, R3, RZ, 0xfc, !PT ;  /* 0x0000000304037212 */ /* 0x000fca00078efcff */
[----:B------:R0:W-:Y:S04]  /*02a0*/  ATOMS.OR RZ, [UR5], R3 ;  /* 0x00000003ffff798c */ /* 0x0001e8000b000005 */
[----:B------:R0:W-:Y:S01]  /*02b0*/  STS [UR4], R0 ;  /* 0x00000000ff007988 */ /* 0x0001e20008000804 */
[----:B------:R-:W-:Y:S05]  /*02c0*/  BRA `(.L_x_2) ;  /* 0x0000000000107947 */ /* 0x000fea0003800000 */
.L_x_1:
[----:B------:R-:W-:Y:S01]  /*02d0*/  IMAD.MOV.U32 R0, RZ, RZ, -0x1 ;  /* 0xffffffffff007424 */ /* 0x000fe200078e00ff */
[----:B------:R-:W-:-:S04]  /*02e0*/  MOV R4, 0x310 ;  /* 0x0000031000047802 */ /* 0x000fc80000000f00 */
[----:B------:R0:W-:Y:S03]  /*02f0*/  STS [UR4], R0 ;  /* 0x00000000ff007988 */ /* 0x0001e60008000804 */
[----:B0-----:R-:W-:Y:S05]  /*0300*/  CALL.REL.NOINC `($__internal_1_$__cuda_sm10x_tcgen05_guardrail_trap_phase_invalid_during_alloc) ;  /* 0x00000058003c7944 */ /* 0x001fea0003c00000 */
.L_x_2:
[----:B------:R-:W-:Y:S05]  /*0310*/  WARPSYNC.ALL ;  /* 0x0000000000007948 */ /* 0x000fea0003800000 */
[----:B------:R-:W-:Y:S01]  /*0320*/  NOP ;  /* 0x0000000000007918 */ /* 0x000fe20000000000 */
.L_x_0:
[----:B0-----:R-:W0:Y:S01]  /*0330*/  S2R R3, SR_CTAID.X ;  /* 0x0000000000037919 */ /* 0x001e220000002500 */
[----:B------:R-:W1:Y:S01]  /*0340*/  S2UR UR11, SR_CgaCtaId ;  /* 0x00000000000b79c3 */ /* 0x000e620000008800 */
[----:B------:R-:W2:Y:S01]  /*0350*/  LDCU.64 UR4, c[0x0][0x3b0] ;  /* 0x00007600ff0477ac */ /* 0x000ea20008000a00 */
[----:B------:R-:W-:Y:S01]  /*0360*/  UMOV UR9, 0x400 ;  /* 0x0000040000097882 */ /* 0x000fe20000000000 */
[----:B------:R-:W3:Y:S05]  /*0370*/  LDCU.64 UR28, c[0x0][0x358] ;  /* 0x00006b00ff1c77ac */ /* 0x000eea0008000a00 */
[----:B------:R-:W2:Y:S08]  /*0380*/  S2UR UR8, SR_CTAID.Y ;  /* 0x00000000000879c3 */ /* 0x000eb00000002600 */
[----:B------:R-:W4:Y:S08]  /*0390*/  LDC.64 R8, c[0x0][0x380] ;  /* 0x0000e000ff087b82 */ /* 0x000f300000000a00 */
[----:B------:R-:W3:Y:S01]  /*03a0*/  LDC R35, c[0x0][0x3b8] ;  /* 0x0000ee00ff237b82 */ /* 0x000ee20000000800 */
[----:B-1----:R-:W-:-:S07]  /*03b0*/  ULEA UR9, UR11, UR9, 0x18 ;  /* 0x000000090b097291 */ /* 0x002fce000f8ec0ff */
[----:B------:R-:W-:Y:S01]  /*03c0*/  BAR.SYNC.DEFER_BLOCKING 0x0 ;  /* 0x0000000000007b1d */ /* 0x000fe20000010000 */
[----:B0-----:R-:W-:Y:S01]  /*03d0*/  PRMT R0, R2, 0x6540, R3 ;  /* 0x0000654002007816 */ /* 0x001fe20000000003 */
[----:B--2---:R-:W-:-:S04]  /*03e0*/  UIMAD UR4, UR8, UR4, URZ ;  /* 0x00000004080472a4 */ /* 0x004fc8000f8e02ff */
[----:B------:R-:W-:Y:S01]  /*03f0*/  IMAD R3, R0, UR5, RZ ;  /* 0x0000000500037c24 */ /* 0x000fe2000f8e02ff */
[----:B------:R-:W-:Y:S02]  /*0400*/  USHF.L.U32 UR6, UR4, 0x1, URZ ;  /* 0x0000000104067899 */ /* 0x000fe400080006ff */
[----:B------:R-:W-:Y:S01]  /*0410*/  UIMAD.WIDE UR4, UR4, 0x2, URZ ;  /* 0x00000002040478a5 */ /* 0x000fe2000f8e02ff */
[C---:B------:R-:W-:Y:S02]  /*0420*/  IMAD.SHL.U32 R5, R3.reuse, 0x2, RZ ;  /* 0x0000000203057824 */ /* 0x040fe400078e00ff */
[----:B------:R-:W-:-:S03]  /*0430*/  IMAD.HI R6, R3, 0x2, RZ ;  /* 0x0000000203067827 */ /* 0x000fc600078e02ff */
[----:B----4-:R-:W-:Y:S01]  /*0440*/  IADD3 R4, P0, P1, R5, UR6, R8 ;  /* 0x0000000605047c10 */ /* 0x010fe2000f91e008 */
[----:B---3--:R-:W-:-:S03]  /*0450*/  IMAD.SHL.U32 R3, R35, 0x2, RZ ;  /* 0x0000000223037824 */ /* 0x008fc600078e00ff */
[----:B------:R-:W-:Y:S01]  /*0460*/  IADD3.X R5, PT, PT, R6, UR5, R9, P0, P1 ;  /* 0x0000000506057c10 */ /* 0x000fe200087e2409 */
[----:B------:R-:W0:Y:S01]  /*0470*/  LDS R36, [UR9] ;  /* 0x00000009ff247984 */ /* 0x000e220008000800 */
[C---:B------:R-:W-:Y:S01]  /*0480*/  IMAD R7, R35.reuse, 0x12, RZ ;  /* 0x0000001223077824 */ /* 0x040fe200078e02ff */
[----:B------:R-:W1:Y:S01]  /*0490*/  LDCU.64 UR6, c[0x0][0x3c0] ;  /* 0x00007800ff0677ac */ /* 0x000e620008000a00 */
[C---:B------:R-:W-:Y:S01]  /*04a0*/  IMAD R17, R35.reuse, 0x6, RZ ;  /* 0x0000000623117824 */ /* 0x040fe200078e02ff */
[----:B------:R-:W-:Y:S01]  /*04b0*/  BAR.SYNC.DEFER_BLOCKING 0x0 ;  /* 0x0000000000007b1d */ /* 0x000fe20000010000 */
[----:B------:R-:W-:Y:S01]  /*04c0*/  IMAD R9, R35, 0x14, RZ ;  /* 0x0000001423097824 */ /* 0x000fe200078e02ff */
[-C--:B------:R-:W-:Y:S01]  /*04d0*/  IADD3 R6, P6, PT, R3, R4.reuse, RZ ;  /* 0x0000000403067210 */ /* 0x080fe20007fde0ff */
[C---:B------:R-:W-:Y:S01]  /*04e0*/  IMAD R25, R35.reuse, 0xa, RZ ;  /* 0x0000000a23197824 */ /* 0x040fe200078e02ff */
[CC--:B------:R-:W-:Y:S01]  /*04f0*/  LEA R8, P4, R35.reuse, R4.reuse, 0x2 ;  /* 0x0000000423087211 */ /* 0x0c0fe200078810ff */
[----:B------:R-:W-:Y:S01]  /*0500*/  IMAD R11, R35, 0x3, RZ ;  /* 0x00000003230b7824 */ /* 0x000fe200078e02ff */
[-C--:B------:R-:W-:Y:S01]  /*0510*/  IADD3 R22, P0, PT, R7, R4.reuse, RZ ;  /* 0x0000000407167210 */ /* 0x080fe20007f1e0ff */
[----:B------:R-:W-:Y:S01]  /*0520*/  IMAD.SHL.U32 R13, R35, 0x4, RZ ;  /* 0x00000004230d7824 */ /* 0x000fe200078e00ff */
[-C--:B------:R-:W-:Y:S01]  /*0530*/  IADD3 R24, P3, PT, R9, R4.reuse, RZ ;  /* 0x0000000409187210 */ /* 0x080fe20007f7e0ff */
[C---:B------:R-:W-:Y:S01]  /*0540*/  IMAD R15, R35.reuse, 0x5, RZ ;  /* 0x00000005230f7824 */ /* 0x040fe200078e02ff */
[C---:B------:R-:W-:Y:S01]  /*0550*/  LEA.HI.X.SX32 R7, R35.reuse, R5, 0x1, P6 ;  /* 0x0000000523077211 */ /* 0x040fe200030f0eff */
[----:B------:R-:W-:Y:S01]  /*0560*/  IMAD R29, R35, 0xc, RZ ;  /* 0x0000000c231d7824 */ /* 0x000fe200078e02ff */
[-C--:B------:R-:W-:Y:S01]  /*0570*/  IADD3 R10, P5, PT, R17, R4.reuse, RZ ;  /* 0x00000004110a7210 */ /* 0x080fe20007fbe0ff */
[C---:B------:R-:W-:Y:S01]  /*0580*/  IMAD R33, R35.reuse, 0xe, RZ ;  /* 0x0000000e23217824 */ /* 0x040fe200078e02ff */
[----:B------:R-:W-:-:S02]  /*0590*/  LEA R12, P6, R35, R4, 0x3 ;  /* 0x00000004230c7211 */ /* 0x000fc400078c18ff */
[-C--:B------:R-:W-:Y:S02]  /*05a0*/  LEA.HI.X.SX32 R9, R3, R5.reuse, 0x1, P4 ;  /* 0x0000000503097211 */ /* 0x080fe400020f0eff */
[-C--:B------:R-:W-:Y:S01]  /*05b0*/  IADD3 R14, P4, PT, R25, R4.reuse, RZ ;  /* 0x00000004190e7210 */ /* 0x080fe20007f9e0ff */
[----:B------:R-:W-:Y:S01]  /*05c0*/  IMAD R31, R35, 0x18, RZ ;  /* 0x00000018231f7824 */ /* 0x000fe200078e02ff */
[-C--:B------:R-:W-:Y:S01]  /*05d0*/  LEA.HI.X.SX32 R11, R11, R5.reuse, 0x1, P5 ;  /* 0x000000050b0b7211 */ /* 0x080fe200028f0eff */
[----:B------:R-:W-:Y:S01]  /*05e0*/  IMAD R19, R35, 0x7, RZ ;  /* 0x0000000723137824 */ /* 0x000fe200078e02ff */
[-C--:B------:R-:W-:Y:S01]  /*05f0*/  LEA.HI.X.SX32 R13, R13, R5.reuse, 0x1, P6 ;  /* 0x000000050d0d7211 */ /* 0x080fe200030f0eff */
[----:B------:R-:W-:Y:S01]  /*0600*/  IMAD.SHL.U32 R21, R35, 0x8, RZ ;  /* 0x0000000823157824 */ /* 0x000fe200078e00ff */
[-C--:B------:R-:W-:Y:S01]  /*0610*/  IADD3 R16, P5, PT, R29, R4.reuse, RZ ;  /* 0x000000041d107210 */ /* 0x080fe20007fbe0ff */
[----:B------:R-:W-:Y:S01]  /*0620*/  IMAD R27, R35, 0x16, RZ ;  /* 0x00000016231b7824 */ /* 0x000fe200078e02ff */
[-C--:B------:R-:W-:Y:S01]  /*0630*/  IADD3 R18, P6, PT, R33, R4.reuse, RZ ;  /* 0x0000000421127210 */ /* 0x080fe20007fde0ff */
[----:B------:R-:W-:Y:S01]  /*0640*/  IMAD R37, R35, 0x1a, RZ ;  /* 0x0000001a23257824 */ /* 0x000fe200078e02ff */
[-C--:B------:R-:W-:Y:S01]  /*0650*/  LEA.HI.X.SX32 R15, R15, R5.reuse, 0x1, P4 ;  /* 0x000000050f0f7211 */ /* 0x080fe200020f0eff */
[C---:B------:R-:W-:Y:S01]  /*0660*/  IMAD R39, R35.reuse, 0x1c, RZ ;  /* 0x0000001c23277824 */ /* 0x040fe200078e02ff */
[CC--:B------:R-:W-:Y:S01]  /*0670*/  LEA R20, P4, R35.reuse, R4.reuse, 0x4 ;  /* 0x0000000423147211 */ /* 0x0c0fe200078820ff */
[----:B------:R-:W-:Y:S01]  /*0680*/  IMAD R41, R35, 0x1e, RZ ;  /* 0x0000001e23297824 */ /* 0x000fe200078e02ff */
[-C--:B------:R-:W-:Y:S01]  /*0690*/  IADD3 R28, P1, PT, R31, R4.reuse, RZ ;  /* 0x000000041f1c7210 */ /* 0x080fe20007f3e0ff */
[----:B------:R-:W-:Y:S01]  /*06a0*/  IMAD R23, R35, 0x9, RZ ;  /* 0x0000000923177824 */ /* 0x000fe200078e02ff */
[-C--:B------:R-:W-:Y:S01]  /*06b0*/  LEA.HI.X.SX32 R17, R17, R5.reuse, 0x1, P5 ;  /* 0x0000000511117211 */ /* 0x080fe200028f0eff */
[----:B------:R-:W-:Y:S01]  /*06c0*/  IMAD R3, R35, 0xb, RZ ;  /* 0x0000000b23037824 */ /* 0x000fe200078e02ff */
[----:B------:R-:W-:Y:S01]  /*06d0*/  LEA.HI.X.SX32 R19, R19, R5, 0x1, P6 ;  /* 0x0000000513137211 */ /* 0x000fe200030f0eff */
[----:B------:R-:W-:Y:S01]  /*06e0*/  IMAD R31, R35, 0xd, RZ ;  /* 0x0000000d231f7824 */ /* 0x000fe200078e02ff */
[----:B------:R2:W5:Y:S01]  /*06f0*/  LDG.E.U16 R34, desc[UR28][R4.64] ;  /* 0x0000001c04227981 */ /* 0x000562000c1e1500 */
[-C--:B------:R-:W-:Y:S01]  /*0700*/  IADD3 R26, P2, PT, R27, R4.reuse, RZ ;  /* 0x000000041b1a7210 */ /* 0x080fe20007f5e0ff */
[----:B------:R-:W-:Y:S01]  /*0710*/  IMAD R35, R35, 0xf, RZ ;  /* 0x0000000f23237824 */ /* 0x000fe200078e02ff */
[-C--:B------:R-:W-:Y:S01]  /*0720*/  IADD3 R30, P5, PT, R37, R4.reuse, RZ ;  /* 0x00000004251e7210 */ /* 0x080fe20007fbe0ff */
[----:B------:R-:W5:Y:S01]  /*0730*/  LDG.E.U16 R6, desc[UR28][R6.64] ;  /* 0x0000001c06067981 */ /* 0x000f62000c1e1500 */
[----:B------:R-:W-:-:S02]  /*0740*/  IADD3 R32, P6, PT, R39, R4, RZ ;  /* 0x0000000427207210 */ /* 0x000fc40007fde0ff */
[-C--:B------:R-:W-:Y:S01]  /*0750*/  LEA.HI.X.SX32 R21, R21, R5.reuse, 0x1, P4 ;  /* 0x0000000515157211 */ /* 0x080fe200020f0eff */
[----:B------:R-:W5:Y:S01]  /*0760*/  LDG.E.U16 R12, desc[UR28][R12.64] ;  /* 0x0000001c0c0c7981 */ /* 0x000f62000c1e1500 */
[-C--:B------:R-:W-:Y:S02]  /*0770*/  LEA.HI.X.SX32 R23, R23, R5.reuse, 0x1, P0 ;  /* 0x0000000517177211 */ /* 0x080fe400000f0eff */
[----:B--2---:R-:W-:Y:S01]  /*0780*/  IADD3 R4, P4, PT, R41, R4, RZ ;  /* 0x0000000429047210 */ /* 0x004fe20007f9e0ff */
[----:B------:R-:W5:Y:S01]  /*0790*/  LDG.E.U16 R14, desc[UR28][R14.64] ;  /* 0x0000001c0e0e7981 */ /* 0x000f62000c1e1500 */
[-C--:B------:R-:W-:Y:S02]  /*07a0*/  LEA.HI.X.SX32 R25, R25, R5.reuse, 0x1, P3 ;  /* 0x0000000519197211 */ /* 0x080fe400018f0eff */
[-C--:B------:R-:W-:Y:S01]  /*07b0*/  LEA.HI.X.SX32 R27, R3, R5.reuse, 0x1, P2 ;  /* 0x00000005031b7211 */ /* 0x080fe200010f0eff */
[----:B------:R-:W5:Y:S01]  /*07c0*/  LDG.E.U16 R16, desc[UR28][R16.64] ;  /* 0x0000001c10107981 */ /* 0x000f62000c1e1500 */
[----:B------:R-:W-:-:S02]  /*07d0*/  LEA.HI.X.SX32 R29, R29, R5, 0x1, P1 ;  /* 0x000000051d1d7211 */ /* 0x000fc400008f0eff */
[-C--:B------:R-:W-:Y:S01]  /*07e0*/  LEA.HI.X.SX32 R31, R31, R5.reuse, 0x1, P5 ;  /* 0x000000051f1f7211 */ /* 0x080fe200028f0eff */
[----:B------:R-:W5:Y:S01]  /*07f0*/  LDG.E.U16 R18, desc[UR28][R18.64] ;  /* 0x0000001c12127981 */ /* 0x000f62000c1e1500 */
[-C--:B------:R-:W-:Y:S02]  /*0800*/  LEA.HI.X.SX32 R33, R33, R5.reuse, 0x1, P6 ;  /* 0x0000000521217211 */ /* 0x080fe400030f0eff */
[----:B------:R-:W-:Y:S01]  /*0810*/  LEA.HI.X.SX32 R5, R35, R5, 0x1, P4 ;  /* 0x0000000523057211 */ /* 0x000fe200020f0eff */
[----:B------:R-:W5:Y:S04]  /*0820*/  LDG.E.U16 R20, desc[UR28][R20.64] ;  /* 0x0000001c14147981 */ /* 0x000f68000c1e1500 */
[----:B------:R-:W5:Y:S04]  /*0830*/  LDG.E.U16 R22, desc[UR28][R22.64] ;  /* 0x0000001c16167981 */ /* 0x000f68000c1e1500 */
[----:B------:R-:W5:Y:S04]  /*0840*/  LDG.E.U16 R24, desc[UR28][R24.64] ;  /* 0x0000001c18187981 */ /* 0x000f68000c1e1500 */
[----:B------:R-:W5:Y:S04]  /*0850*/  LDG.E.U16 R26, desc[UR28][R26.64] ;  /* 0x0000001c1a1a7981 */ /* 0x000f68000c1e1500 */
[----:B------:R-:W5:Y:S04]  /*0860*/  LDG.E.U16 R28, desc[UR28][R28.64] ;  /* 0x0000001c1c1c7981 */ /* 0x000f68000c1e1500 */
[----:B------:R-:W5:Y:S04]  /*0870*/  LDG.E.U16 R30, desc[UR28][R30.64] ;  /* 0x0000001c1e1e7981 */ /* 0x000f68000c1e1500 */
[----:B------:R-:W5:Y:S04]  /*0880*/  LDG.E.U16 R32, desc[UR28][R32.64] ;  /* 0x0000001c20207981 */ /* 0x000f68000c1e1500 */
[----:B------:R-:W5:Y:S01]  /*0890*/  LDG.E.U16 R7, desc[UR28][R4.64] ;  /* 0x0000001c04077981 */ /* 0x000f62000c1e1500 */
[----:B------:R-:W-:-:S03]  /*08a0*/  SHF.R.U32.HI R3, RZ, 0x5, R2 ;  /* 0x00000005ff037819 */ /* 0x000fc60000011602 */
[----:B------:R2:W5:Y:S01]  /*08b0*/  LDG.E.U16 R8, desc[UR28][R8.64] ;  /* 0x0000001c08087981 */ /* 0x000562000c1e1500 */
[----:B------:R-:W-:Y:S02]  /*08c0*/  R2UR UR24, R3 ;  /* 0x00000000031872ca */ /* 0x000fe400000e0000 */
[----:B0-----:R-:W-:Y:S01]  /*08d0*/  R2UR UR10, R36 ;  /* 0x00000000240a72ca */ /* 0x001fe200000e0000 */
[----:B------:R0:W5:Y:S01]  /*08e0*/  LDG.E.U16 R10, desc[UR28][R10.64] ;  /* 0x0000001c0a0a7981 */ /* 0x000162000c1e1500 */
[C---:B------:R-:W-:Y:S01]  /*08f0*/  LOP3.LUT R36, R2.reuse, 0xc0, RZ, 0xc0, !PT ;  /* 0x000000c002247812 */ /* 0x040fe200078ec0ff */
[----:B--2---:R-:W-:-:S05]  /*0900*/  IMAD.SHL.U32 R9, R2, 0x2, RZ ;  /* 0x0000000202097824 */ /* 0x004fca00078e00ff */
[----:B------:R-:W-:-:S05]  /*0910*/  LOP3.LUT R3, R9, 0x7e, RZ, 0xc0, !PT ;  /* 0x0000007e09037812 */ /* 0x000fca00078ec0ff */
[----:B0-----:R-:W-:-:S05]  /*0920*/  IMAD R11, R36, 0x20, R3 ;  /* 0x00000020240b7824 */ /* 0x001fca00078e0203 */
[----:B------:R-:W-:Y:S01]  /*0930*/  LOP3.LUT R3, R11, 0x10, RZ, 0x3c, !PT ;  /* 0x000000100b037812 */ /* 0x000fe200078e3cff */
[----:B-1----:R-:W-:Y:S06]  /*0940*/  BRA.U UP0, `(.L_x_5) ;  /* 0x0000000100187547 */ /* 0x002fec000b800000 */
[----:B------:R-:W-:Y:S01]  /*0950*/  ELECT P0, URZ, PT ;  /* 0x0000000000ff782f */ /* 0x000fe20003800000 */
[----:B------:R-:W-:Y:S01]  /*0960*/  IMAD.MOV.U32 R4, RZ, RZ, 0x1 ;  /* 0x00000001ff047424 */ /* 0x000fe200078e00ff */
[----:B------:R-:W-:Y:S01]  /*0970*/  UMOV UR4, 0x40 ;  /* 0x0000004000047882 */ /* 0x000fe20000000000 */
[----:B------:R-:W-:Y:S01]  /*0980*/  UVIRTCOUNT.DEALLOC.SMPOOL 0x80 ;  /* 0x000000800000784c */ /* 0x000fe20000000000 */
[----:B------:R-:W-:-:S09]  /*0990*/  ULEA UR4, UR11, UR4, 0x18 ;  /* 0x000000040b047291 */ /* 0x000fd2000f8ec0ff */
[----:B------:R0:W-:Y:S03]  /*09a0*/  @P0 STS.U8 [UR4], R4 ;  /* 0x00000004ff000988 */ /* 0x0001e60008000004 */
.L_x_5:
[----:B------:R-:W1:Y:S01]  /*09b0*/  LDCU UR11, c[0x0][0x3c8] ;  /* 0x00007900ff0b77ac */ /* 0x000e620008000800 */
[----:B-----5:R-:W-:Y:S01]  /*09c0*/  STS.U16 [R11+UR9+0x400], R20 ;  /* 0x000400140b007988 */ /* 0x020fe20008000409 */
[----:B------:R-:W2:Y:S01]  /*09d0*/  LDC.64 R42, c[0x0][0x388] ;  /* 0x0000e200ff2a7b82 */ /* 0x000ea20000000a00 */
[C---:B------:R-:W-:Y:S01]  /*09e0*/  LOP3.LUT R5, R11.reuse, 0x20, RZ, 0x3c, !PT ;  /* 0x000000200b057812 */ /* 0x040fe200078e3cff */
[----:B------:R-:W-:Y:S01]  /*09f0*/  ULOP3.LUT UR16, UR24, 0x4, URZ, 0xc0, !UPT ;  /* 0x0000000418107892 */ /* 0x000fe2000f8ec0ff */
[----:B------:R3:W-:Y:S01]  /*0a00*/  STS.U16 [R11+UR9], R34 ;  /* 0x000000220b007988 */ /* 0x0007e20008000409 */
[C---:B------:R-:W-:Y:S01]  /*0a10*/  LOP3.LUT R13, R11.reuse, 0x30, RZ, 0x3c, !PT ;  /* 0x000000300b0d7812 */ /* 0x040fe200078e3cff */
[----:B------:R-:W-:Y:S01]  /*0a20*/  UIMAD UR4, UR8, UR6, URZ ;  /* 0x00000006080472a4 */ /* 0x000fe2000f8e02ff */
[C---:B------:R-:W-:Y:S01]  /*0a30*/  LOP3.LUT R15, R11.reuse, 0x40, RZ, 0x3c, !PT ;  /* 0x000000400b0f7812 */ /* 0x040fe200078e3cff */
[----:B------:R4:W-:Y:S01]  /*0a40*/  STS.U16 [R3+UR9+0x80], R6 ;  /* 0x0000800603007988 */ /* 0x0009e20008000409 */
[----:B------:R-:W0:Y:S01]  /*0a50*/  S2UR UR5, SR_CTAID.X ;  /* 0x00000000000579c3 */ /* 0x000e220000002500 */
[C---:B------:R-:W-:Y:S01]  /*0a60*/  LOP3.LUT R17, R11.reuse, 0x50, RZ, 0x3c, !PT ;  /* 0x000000500b117812 */ /* 0x040fe200078e3cff */
[----:B------:R-:W-:Y:S01]  /*0a70*/  USHF.L.U32 UR6, UR4, 0x1, URZ ;  /* 0x0000000104067899 */ /* 0x000fe200080006ff */
[----:B------:R1:W-:Y:S01]  /*0a80*/  STS.U16 [R3+UR9+0x480], R22 ;  /* 0x0004801603007988 */ /* 0x0003e20008000409 */
[C---:B------:R-:W-:Y:S01]  /*0a90*/  LOP3.LUT R19, R11.reuse, 0x60, RZ, 0x3c, !PT ;  /* 0x000000600b137812 */ /* 0x040fe200078e3cff */
[----:B------:R-:W0:Y:S01]  /*0aa0*/  LDCU UR25, c[0x0][0x3a8] ;  /* 0x00007500ff1977ac */ /* 0x000e220008000800 */
[----:B---3--:R-:W-:Y:S01]  /*0ab0*/  LOP3.LUT R11, R11, 0x70, RZ, 0x3c, !PT ;  /* 0x000000700b0b7812 */ /* 0x008fe200078e3cff */
[----:B------:R-:W-:Y:S01]  /*0ac0*/  STS.U16 [R5+UR9+0x100], R8 ;  /* 0x0001000805007988 */ /* 0x000fe20008000409 */
[C---:B------:R-:W-:Y:S01]  /*0ad0*/  LOP3.LUT P3, RZ, R2.reuse, 0xff, RZ, 0xc0, !PT ;  /* 0x000000ff02ff7812 */ /* 0x040fe2000786c0ff */
[----:B----4-:R-:W-:Y:S01]  /*0ae0*/  IMAD.U32 R6, RZ, RZ, UR7 ;  /* 0x00000007ff067e24 */ /* 0x010fe2000f8e00ff */
[----:B0-----:R-:W-:Y:S01]  /*0af0*/  SHF.R.U32.HI R4, RZ, 0x4, R2 ;  /* 0x00000004ff047819 */ /* 0x001fe20000011602 */
[----:B------:R0:W-:Y:S01]  /*0b00*/  STS.U16 [R5+UR9+0x500], R24 ;  /* 0x0005001805007988 */ /* 0x0001e20008000409 */
[----:B------:R-:W3:Y:S01]  /*0b10*/  LDC R40, c[0x0][0x3d8] ;  /* 0x0000f600ff287b82 */ /* 0x000ee20000000800 */
[----:B-1----:R-:W-:-:S02]  /*0b20*/  LOP3.LUT R3, R2, 0xf, RZ, 0xc0, !PT ;  /* 0x0000000f02037812 */ /* 0x002fc400078ec0ff */
[----:B------:R1:W-:Y:S03]  /*0b30*/  STS.U16 [R13+UR9+0x180], R10 ;  /* 0x0001800a0d007988 */ /* 0x0003e60008000409 */
[----:B------:R-:W-:Y:S01]  /*0b40*/  IMAD R3, R3, UR11, RZ ;  /* 0x0000000b03037c24 */ /* 0x000fe2000f8e02ff */
[----:B------:R-:W-:Y:S01]  /*0b50*/  USHF.L.U32 UR11, UR24, 0x15, URZ ;  /* 0x00000015180b7899 */ /* 0x000fe200080006ff */
[----:B------:R1:W-:Y:S01]  /*0b60*/  STS.U16 [R13+UR9+0x580], R26 ;  /* 0x0005801a0d007988 */ /* 0x0003e20008000409 */
[----:B------:R-:W-:Y:S01]  /*0b70*/  VOTEU.ALL UP1, P3 ;  /* 0x0000000000ff7886 */ /* 0x000fe20001820000 */
[----:B0-----:R-:W-:Y:S01]  /*0b80*/  IMAD.SHL.U32 R5, R3, 0x2, RZ ;  /* 0x0000000203057824 */ /* 0x001fe200078e00ff */
[----:B------:R-:W-:Y:S01]  /*0b90*/  ULOP3.LUT UR13, UR11, 0x600000, URZ, 0xc0, !UPT ;  /* 0x006000000b0d7892 */ /* 0x000fe2000f8ec0ff */
[----:B------:R1:W-:Y:S01]  /*0ba0*/  STS.U16 [R15+UR9+0x200], R12 ;  /* 0x0002000c0f007988 */ /* 0x0003e20008000409 */
[----:B------:R-:W-:Y:S01]  /*0bb0*/  VOTEU.ALL UP2, P3 ;  /* 0x0000000000ff7886 */ /* 0x000fe20001840000 */
[----:B------:R-:W0:Y:S01]  /*0bc0*/  LDC.64 R46, c[0x0][0x390] ;  /* 0x0000e400ff2e7b82 */ /* 0x000e220000000a00 */
[----:B------:R-:W-:Y:S01]  /*0bd0*/  ULEA UR12, UR16, UR13, 0x2 ;  /* 0x0000000d100c7291 */ /* 0x000fe2000f8e10ff */
[----:B------:R1:W-:Y:S01]  /*0be0*/  STS.U16 [R15+UR9+0x600], R28 ;  /* 0x0006001c0f007988 */ /* 0x0003e20008000409 */
[----:B--2---:R-:W-:Y:S01]  /*0bf0*/  IADD3 R42, P0, P1, R5, UR6, R42 ;  /* 0x00000006052a7c10 */ /* 0x004fe2000f91e02a */
[----:B------:R-:W-:Y:S01]  /*0c00*/  USHF.L.U32 UR6, UR5, 0x8, URZ ;  /* 0x0000000805067899 */ /* 0x000fe200080006ff */
[----:B------:R-:W-:Y:S01]  /*0c10*/  SGXT.U32 R5, R4, 0x4 ;  /* 0x000000040405781a */ /* 0x000fe20000000000 */
[----:B------:R-:W-:Y:S01]  /*0c20*/  UIADD3 UR12, UPT, UPT, UR10, UR12, URZ ;  /* 0x0000000c0a0c7290 */ /* 0x000fe2000fffe0ff */
[----:B------:R1:W-:Y:S01]  /*0c30*/  STS.U16 [R17+UR9+0x280], R14 ;  /* 0x0002800e11007988 */ /* 0x0003e20008000409 */
[----:B------:R-:W-:Y:S01]  /*0c40*/  UIMAD.WIDE UR4, UR4, 0x2, URZ ;  /* 0x00000002040478a5 */ /* 0x000fe2000f8e02ff */
[----:B------:R-:W-:Y:S01]  /*0c50*/  P2R R4, PR, RZ, 0x8 ;  /* 0x00000008ff047803 */ /* 0x000fe20000000000 */
[----:B------:R-:W-:Y:S01]  /*0c60*/  IMAD R5, R5, UR7, RZ ;  /* 0x0000000705057c24 */ /* 0x000fe2000f8e02ff */
[----:B------:R1:W-:Y:S01]  /*0c70*/  STS.U16 [R17+UR9+0x680], R30 ;  /* 0x0006801e11007988 */ /* 0x0003e20008000409 */
[----:B------:R-:W-:Y:S01]  /*0c80*/  IMAD.HI R4, R3, 0x2, RZ ;  /* 0x0000000203047827 */ /* 0x000fe200078e02ff */
[----:B------:R-:W-:-:S02]  /*0c90*/  UIADD3 UR30, UPT, UPT, UR6, 0x100, URZ ;  /* 0x00000100061e7890 */ /* 0x000fc4000fffe0ff */
[----:B------:R1:W-:Y:S01]  /*0ca0*/  STS.U16 [R19+UR9+0x300], R16 ;  /* 0x0003001013007988 */ /* 0x0003e20008000409 */
[----:B------:R-:W-:Y:S01]  /*0cb0*/  UMOV UR4, 0x1 ;  /* 0x0000000100047882 */ /* 0x000fe20000000000 */
[----:B------:R-:W-:Y:S01]  /*0cc0*/  IMAD R3, R6, 0x10, R5 ;  /* 0x0000001006037824 */ /* 0x000fe200078e0205 */
[----:B------:R-:W-:-:S04]  /*0cd0*/  @!UP1 UIADD3 UR14, UPT, UPT, -UR4, 0x100000, URZ ;  /* 0x00100000040e9890 */ /* 0x000fc8000fffe1ff */
[----:B------:R-:W-:Y:S02]  /*0ce0*/  @!UP1 USHF.L.U32 UR15, UR14, 0xb, URZ ;  /* 0x0000000b0e0f9899 */ /* 0x000fe400080006ff */
[----:B------:R-:W-:Y:S01]  /*0cf0*/  @!UP1 USHF.L.U32 UR14, UR14, 0x1, URZ ;  /* 0x000000010e0e9899 */ /* 0x000fe200080006ff */
[----:B------:R1:W-:Y:S01]  /*0d00*/  STS.U16 [R19+UR9+0x700], R32 ;  /* 0x0007002013007988 */ /* 0x0003e20008000409 */
[----:B------:R-:W-:Y:S02]  /*0d10*/  IADD3.X R4, PT, PT, R4, UR5, R43, P0, P1 ;  /* 0x0000000504047c10 */ /* 0x000fe400087e242b */
[----:B------:R-:W-:Y:S01]  /*0d20*/  ISETP.LT.AND P0, PT, RZ, UR30, PT ;  /* 0x0000001eff007c0c */ /* 0x000fe2000bf01270 */
[----:B------:R1:W-:Y:S01]  /*0d30*/  STS.U16 [R11+UR9+0x380], R18 ;  /* 0x000380120b007988 */ /* 0x0003e20008000409 */
[-C--:B------:R-:W-:Y:S02]  /*0d40*/  LEA R44, P1, R5, R42.reuse, 0x1 ;  /* 0x0000002a052c7211 */ /* 0x080fe400078208ff */
[----:B------:R-:W-:Y:S01]  /*0d50*/  LEA R42, P2, R3, R42, 0x1 ;  /* 0x0000002a032a7211 */ /* 0x000fe200078408ff */
[----:B------:R1:W-:Y:S01]  /*0d60*/  STS.U16 [R11+UR9+0x780], R7 ;  /* 0x000780070b007988 */ /* 0x0003e20008000409 */
[----:B------:R-:W-:-:S02]  /*0d70*/  LEA.HI.X.SX32 R45, R5, R4, 0x1, P1 ;  /* 0x00000004052d7211 */ /* 0x000fc400008f0eff */
[----:B------:R-:W-:Y:S01]  /*0d80*/  LEA.HI.X.SX32 R43, R3, R4, 0x1, P2 ;  /* 0x00000004032b7211 */ /* 0x000fe200010f0eff */
[----:B------:R-:W-:Y:S01]  /*0d90*/  STTM.x16 tmem[UR12], RZ ;  /* 0x000000ff000079ed */ /* 0x000fe2000824000c */
[----:B------:R-:W2:Y:S02]  /*0da0*/  FENCE.VIEW.ASYNC.T ;  /* 0x00000000000073c6 */ /* 0x000ea40000000200 */
[----:B--2---:R-:W-:Y:S01]  /*0db0*/  BAR.SYNC.DEFER_BLOCKING 0x0 ;  /* 0x0000000000007b1d */ /* 0x004fe20000010000 */
[----:B------:R-:W-:Y:S02]  /*0dc0*/  PRMT R4, RZ, 0x7610, R4 ;  /* 0x00007610ff047816 */ /* 0x000fe40000000004 */
[----:B------:R-:W-:-:S03]  /*0dd0*/  PRMT R6, RZ, 0x7610, R6 ;  /* 0x00007610ff067816 */ /* 0x000fc60000000006 */
[----:B------:R-:W2:Y:S02]  /*0de0*/  FENCE.VIEW.ASYNC.S ;  /* 0x00000000000073c6 */ /* 0x000ea40000000000 */
[----:B--2---:R2:W4:Y:S02]  /*0df0*/  @!UP2 SYNCS.EXCH.64 URZ, [UR9+0x2c00], UR14 ;  /* 0x002c000e09ffa5b2 */ /* 0x0045240008000100 */
[----:B----4-:R-:W-:Y:S01]  /*0e00*/  BAR.SYNC.DEFER_BLOCKING 0x0 ;  /* 0x0000000000007b1d */ /* 0x010fe20000010000 */
[----:B------:R-:W-:Y:S01]  /*0e10*/  SHF.R.S32.HI R3, RZ, 0x6, R2 ;  /* 0x00000006ff037819 */ /* 0x000fe20000011402 */
[----:B------:R-:W-:-:S04]  /*0e20*/  @!UP1 UIADD3 UR18, UPT, UPT, -UR4, 0x100000, URZ ;  /* 0x0010000004129890 */ /* 0x000fc8000fffe1ff */
[----:B------:R-:W-:Y:S02]  /*0e30*/  @!UP1 USHF.L.U32 UR19, UR18, 0xb, URZ ;  /* 0x0000000b12139899 */ /* 0x000fe400080006ff */
[----:B------:R-:W-:Y:S01]  /*0e40*/  @!UP1 USHF.L.U32 UR18, UR18, 0x1, URZ ;  /* 0x0000000112129899 */ /* 0x000fe200080006ff */
[----:B------:R-:W-:Y:S01]  /*0e50*/  ISETP.EQ.U32.AND P1, PT, RZ, UR24, P0 ;  /* 0x00000018ff007c0c */ /* 0x000fe20008722070 */
[----:B------:R-:W-:Y:S01]  /*0e60*/  UIADD3 UR11, UPT, UPT, UR10, 0x20, URZ ;  /* 0x000000200a0b7890 */ /* 0x000fe2000fffe0ff */
[----:B------:R-:W-:Y:S01]  /*0e70*/  VOTEU.ALL UP3, P3 ;  /* 0x0000000000ff7886 */ /* 0x000fe20001860000 */
[----:B------:R-:W-:Y:S01]  /*0e80*/  UIADD3 UR17, UPT, UPT, UR9, 0x2400, URZ ;  /* 0x0000240009117890 */ /* 0x000fe2000fffe0ff */
[----:B--2---:R-:W2:Y:S01]  /*0e90*/  LDCU.64 UR14, c[0x0][0x3d0] ;  /* 0x00007a00ff0e77ac */ /* 0x004ea20008000a00 */
[----:B------:R-:W4:Y:S04]  /*0ea0*/  @P0 LDG.E.U16 R4, desc[UR28][R44.64] ;  /* 0x0000001c2c040981 */ /* 0x000f28000c1e1500 */
[----:B------:R-:W2:Y:S01]  /*0eb0*/  @P0 LDG.E.U16 R6, desc[UR28][R42.64] ;  /* 0x0000001c2a060981 */ /* 0x000ea2000c1e1500 */
[----:B------:R-:W-:Y:S01]  /*0ec0*/  SGXT R3, R3, 0x1 ;  /* 0x000000010303781a */ /* 0x000fe20000000200 */
[----:B------:R-:W-:Y:S01]  /*0ed0*/  VOTEU.ALL UP2, P3 ;  /* 0x0000000000ff7886 */ /* 0x000fe20001840000 */
[----:B------:R-:W-:-:S04]  /*0ee0*/  @!UP1 UIADD3 UR4, UPT, UPT, -UR4, 0x100000, URZ ;  /* 0x0010000004049890 */ /* 0x000fc8000fffe1ff */
[----:B------:R-:W-:Y:S02]  /*0ef0*/  @!UP1 USHF.L.U32 UR5, UR4, 0xb, URZ ;  /* 0x0000000b04059899 */ /* 0x000fe400080006ff */
[----:B------:R-:W-:Y:S02]  /*0f00*/  @!UP1 USHF.L.U32 UR4, UR4, 0x1, URZ ;  /* 0x0000000104049899 */ /* 0x000fe400080006ff */
[----:B------:R-:W-:Y:S01]  /*0f10*/  UIADD3 UR13, UPT, UPT, UR13, UR11, URZ ;  /* 0x0000000b0d0d7290 */ /* 0x000fe2000fffe0ff */
[----:B------:R-:W-:Y:S01]  /*0f20*/  LOP3.LUT R8, R3, 0x90, RZ, 0xc0, !PT ;  /* 0x0000009003087812 */ /* 0x000fe200078ec0ff */
[----:B------:R1:W0:Y:S02]  /*0f30*/  @!UP2 SYNCS.EXCH.64 URZ, [UR9+0x2c08], UR18 ;  /* 0x002c081209ffa5b2 */ /* 0x0002240008000100 */
[----:B------:R-:W-:Y:S01]  /*0f40*/  ULEA UR13, UR16, UR13, 0x3 ;  /* 0x0000000d100d7291 */ /* 0x000fe2000f8e18ff */
[----:B------:R-:W-:Y:S02]  /*0f50*/  LOP3.LUT R3, R8, 0x17e, R9, 0x78, !PT ;  /* 0x0000017e08037812 */ /* 0x000fe400078e7809 */
[----:B------:R-:W-:-:S03]  /*0f60*/  LOP3.LUT R37, R2, 0x1f, RZ, 0xc0, !PT ;  /* 0x0000001f02257812 */ /* 0x000fc600078ec0ff */
[----:B----4-:R1:W-:Y:S04]  /*0f70*/  STS.U16 [R3+UR9+0x2000], R4 ;  /* 0x0020000403007988 */ /* 0x0103e80008000409 */
[----:B--2---:R1:W-:Y:S01]  /*0f80*/  STS.U16 [R3+UR9+0x2200], R6 ;  /* 0x0022000603007988 */ /* 0x0043e20008000409 */
[----:B0-----:R0:W-:Y:S06]  /*0f90*/  MEMBAR.ALL.CTA ;  /* 0x0000000000007992 */ /* 0x0011ec0000008000 */
[----:B0-----:R-:W-:Y:S04]  /*0fa0*/  FENCE.VIEW.ASYNC.S ;  /* 0x00000000000073c6 */ /* 0x001fe80000000000 */
[----:B------:R-:W0:Y:S02]  /*0fb0*/  FENCE.VIEW.ASYNC.S ;  /* 0x00000000000073c6 */ /* 0x000e240000000000 */
[----:B0-----:R1:W0:Y:S02]  /*0fc0*/  @!UP3 SYNCS.EXCH.64 URZ, [UR9+0x2400], UR4 ;  /* 0x0024000409ffb5b2 */ /* 0x0012240008000100 */
[----:B0-----:R-:W-:Y:S06]  /*0fd0*/  BAR.SYNC.DEFER_BLOCKING 0x0 ;  /* 0x0000000000007b1d */ /* 0x001fec0000010000 */
[----:B-1-3--:R-:W-:Y:S05]  /*0fe0*/  @!P1 BRA `(.L_x_6) ;  /* 0x00000000005c9947 */ /* 0x00afea0003800000 */
[----:B------:R-:W-:Y:S02]  /*0ff0*/  UIADD3 UR5, UPT, UPT, UR9, 0x2000, URZ ;  /* 0x0000200009057890 */ /* 0x000fe4000fffe0ff */
[----:B------:R-:W-:Y:S02]  /*1000*/  USHF.R.U32.HI UR4, URZ, 0x4, UR9 ;  /* 0x00000004ff047899 */ /* 0x000fe40008011609 */
[----:B------:R-:W-:Y:S02]  /*1010*/  USHF.R.U32.HI UR5, URZ, 0x4, UR5 ;  /* 0x00000004ff057899 */ /* 0x000fe40008011605 */
[----:B------:R-:W-:Y:S02]  /*1020*/  USGXT.U32 UR4, UR4, 0xe ;  /* 0x0000000e0404789a */ /* 0x000fe40008000000 */
[----:B------:R-:W-:Y:S01]  /*1030*/  USGXT.U32 UR18, UR5, 0xe ;  /* 0x0000000e0512789a */ /* 0x000fe20008000000 */
[----:B------:R-:W-:Y:S01]  /*1040*/  UMOV UR20, 0x800100 ;  /* 0x0080010000147882 */ /* 0x000fe20000000000 */
[----:B------:R-:W-:Y:S01]  /*1050*/  UMOV UR21, 0x40004040 ;  /* 0x4000404000157882 */ /* 0x000fe20000000000 */
[----:B------:R-:W-:Y:S01]  /*1060*/  UMOV UR5, URZ ;  /* 0x000000ff00057c82 */ /* 0x000fe20008000000 */
[----:B------:R-:W-:-:S02]  /*1070*/  ULOP3.LUT UR22, UR4, 0x800000, URZ, 0xfc, !UPT ;  /* 0x0080000004167892 */ /* 0x000fc4000f8efcff */
[----:B------:R-:W-:Y:S02]  /*1080*/  UIADD3 UR16, UPT, UPT, UR10, 0x40, URZ ;  /* 0x000000400a107890 */ /* 0x000fe4000fffe0ff */
[----:B------:R-:W-:Y:S01]  /*1090*/  UIADD3.64 UR20, UPT, UPT, UR4, UR20, URZ ;  /* 0x0000001404147297 */ /* 0x000fe2000fffe0ff */
[----:B------:R-:W-:Y:S01]  /*10a0*/  UMOV UR26, 0x0 ;  /* 0x00000000001a7882 */ /* 0x000fe20000000000 */
[----:B------:R-:W-:Y:S01]  /*10b0*/  UMOV UR27, 0x8088010 ;  /* 0x08088010001b7882 */ /* 0x000fe20000000000 */
[----:B------:R-:W-:Y:S01]  /*10c0*/  UMOV UR4, UR17 ;  /* 0x0000001100047c82 */ /* 0x000fe20008000000 */
[----:B------:R-:W-:Y:S01]  /*10d0*/  UMOV UR19, 0xc0004010 ;  /* 0xc000401000137882 */ /* 0x000fe20000000000 */
[----:B------:R-:W-:Y:S01]  /*10e0*/  UMOV UR23, 0x40004040 ;  /* 0x4000404000177882 */ /* 0x000fe20000000000 */
[----:B------:R-:W-:Y:S01]  /*10f0*/  UMOV UR32, 0x0 ;  /* 0x0000000000207882 */ /* 0x000fe20000000000 */
[----:B------:R-:W-:Y:S01]  /*1100*/  UMOV UR33, 0x8088010 ;  /* 0x0808801000217882 */ /* 0x000fe20000000000 */
[----:B------:R-:W-:Y:S01]  /*1110*/  UMOV UR4, UR4 ;  /* 0x0000000400047c82 */ /* 0x000fe20008000000 */
[----:B------:R0:W-:Y:S01]  /*1120*/  UTCHMMA gdesc[UR22], gdesc[UR18], tmem[UR11], tmem[UR26], idesc[UR27], !UPT ;  /* 0x00ff1a12160075ea */ /* 0x0001e2000f80000b */
[----:B------:R0:W-:Y:S01]  /*1130*/  UTCHMMA gdesc[UR20], gdesc[UR18], tmem[UR16], tmem[UR32], idesc[UR33], !UPT ;  /* 0x00ff2012140075ea */ /* 0x0001e2000f800010 */
[----:B------:R0:W-:Y:S01]  /*1140*/  UTCBAR [UR4], URZ ;  /* 0x000000ff040073e9 */ /* 0x0001e200080000ff */
[----:B------:R-:W-:Y:S01]  /*1150*/  NOP ;  /* 0x0000000000007918 */ /* 0x000fe20000000000 */
.L_x_6:
[----:B------:R-:W-:Y:S05]  /*1160*/  @!P0 BRA `(.L_x_7) ;  /* 0x0000000000088947 */ /* 0x000fea0003800000 */
[----:B------:R-:W1:Y:S02]  /*1170*/  SYNCS.PHASECHK.TRANS64.TRYWAIT P2, [UR9+0x2400], RZ ;  /* 0x002400ffff0075a7 */ /* 0x000e640008041109 */
[----:B-1----:R-:W-:Y:S05]  /*1180*/  @!P2 BRA `(.L_x_8) ;  /* 0x000000480060a947 */ /* 0x002fea0003800000 */
.L_x_7:
[----:B------:R-:W-:Y:S01]  /*1190*/  BAR.SYNC.DEFER_BLOCKING 0x0 ;  /* 0x0000000000007b1d */ /* 0x000fe20000010000 */
[----:B------:R-:W-:Y:S01]  /*11a0*/  SHF.R.U32.HI R39, RZ, 0x5, R2 ;  /* 0x00000005ff277819 */ /* 0x000fe20000011602 */
[----:B------:R-:W-:Y:S01]  /*11b0*/  UIMAD UR14, UR8, UR14, URZ ;  /* 0x0000000e080e72a4 */ /* 0x000fe2000f8e02ff */
[----:B------:R-:W-:Y:S01]  /*11c0*/  IMAD R38, R37, UR15, RZ ;  /* 0x0000000f25267c24 */ /* 0x000fe2000f8e02ff */
[----:B------:R-:W-:Y:S01]  /*11d0*/  LOP3.LUT P6, RZ, R2, 0xff, RZ, 0xc0, !PT ;  /* 0x000000ff02ff7812 */ /* 0x000fe200078cc0ff */
[----:B------:R-:W-:Y:S01]  /*11e0*/  UISETP.GT.AND UP2, UPT, UR6, -0x1, UPT ;  /* 0xffffffff0600788c */ /* 0x000fe2000bf44270 */
[----:B------:R-:W-:Y:S01]  /*11f0*/  SGXT.U32 R37, R39, 0x3 ;  /* 0x000000032725781a */ /* 0x000fe20000000000 */
[----:B0-----:R-:W-:Y:S01]  /*1200*/  USHF.L.U32 UR16, UR14, 0x1, URZ ;  /* 0x000000010e107899 */ /* 0x001fe200080006ff */
[----:B------:R-:W0:Y:S01]  /*1210*/  LDTM.x32 R4, tmem[UR13] ;  /* 0x0000000d000479ee */ /* 0x000e2200082c0000 */
[----:B------:R-:W-:Y:S01]  /*1220*/  IMAD.SHL.U32 R39, R38, 0x2, RZ ;  /* 0x0000000226277824 */ /* 0x000fe200078e00ff */
[----:B------:R-:W-:Y:S01]  /*1230*/  UIMAD.WIDE UR4, UR14, 0x2, URZ ;  /* 0x000000020e0478a5 */ /* 0x000fe2000f8e02ff */
[----:B------:R-:W-:Y:S01]  /*1240*/  IMAD R37, R37, R40, RZ ;  /* 0x0000002825257224 */ /* 0x000fe200078e02ff */
[----:B------:R-:W-:Y:S01]  /*1250*/  ISETP.GT.AND P5, PT, R0, 0x2, PT ;  /* 0x000000020000780c */ /* 0x000fe20003fa4270 */
[----:B------:R-:W-:Y:S01]  /*1260*/  IMAD.HI R38, R38, 0x2, RZ ;  /* 0x0000000226267827 */ /* 0x000fe200078e02ff */
[----:B------:R-:W-:-:S02]  /*1270*/  IADD3 R46, P2, P3, R39, UR16, R46 ;  /* 0x00000010272e7c10 */ /* 0x000fc4000fb5e02e */
[----:B------:R-:W-:Y:S02]  /*1280*/  LEA R39, R40, R37, 0x3 ;  /* 0x0000002528277211 */ /* 0x000fe400078e18ff */
[----:B------:R-:W-:Y:S02]  /*1290*/  IADD3.X R48, PT, PT, R38, UR5, R47, P2, P3 ;  /* 0x0000000526307c10 */ /* 0x000fe400097e642f */
[-C--:B------:R-:W-:Y:S02]  /*12a0*/  LEA R40, P2, R37, R46.reuse, 0x1 ;  /* 0x0000002e25287211 */ /* 0x080fe400078408ff */
[----:B------:R-:W-:Y:S02]  /*12b0*/  LEA R38, P3, R39, R46, 0x1 ;  /* 0x0000002e27267211 */ /* 0x000fe400078608ff */
[-C--:B------:R-:W-:Y:S01]  /*12c0*/  LEA.HI.X.SX32 R41, R37, R48.reuse, 0x1, P2 ;  /* 0x0000003025297211 */ /* 0x080fe200010f0eff */
[----:B------:R-:W1:Y:S01]  /*12d0*/  @!P6 SYNCS.CCTL.IV [UR9+0x2400] ;  /* 0x00240000ff00e9b1 */ /* 0x000e620008000009 */
[----:B------:R-:W-:Y:S01]  /*12e0*/  LEA.HI.X.SX32 R39, R39, R48, 0x1, P3 ;  /* 0x0000003027277211 */ /* 0x000fe200018f0eff */
[----:B------:R-:W-:Y:S01]  /*12f0*/  NOP ;  /* 0x0000000000007918 */ /* 0x000fe20000000000 */
[----:B------:R-:W-:-:S02]  /*1300*/  ISETP.GT.AND P3, PT, R0, 0x1, PT ;  /* 0x000000010000780c */ /* 0x000fc40003f64270 */
[----:B------:R-:W-:Y:S01]  /*1310*/  ISETP.GT.AND P2, PT, R0, RZ, PT ;  /* 0x000000ff0000720c */ /* 0x000fe20003f44270 */
[----:B0-----:R-:W-:Y:S01]  /*1320*/  FMUL R37, R21, UR25 ;  /* 0x0000001915257c20 */ /* 0x001fe20008400000 */
[----:B------:R-:W-:Y:S01]  /*1330*/  FMUL R46, R23, UR25 ;  /* 0x00000019172e7c20 */ /* 0x000fe20008400000 */
[----:B------:R-:W-:Y:S01]  /*1340*/  PRMT R21, RZ, 0x7610, R21 ;  /* 0x00007610ff157816 */ /* 0x000fe20000000015 */
[----:B------:R-:W-:Y:S01]  /*1350*/  FMUL R6, R6, UR25 ;  /* 0x0000001906067c20 */ /* 0x000fe20008400000 */
[----:B------:R-:W-:Y:S01]  /*1360*/  PRMT R23, RZ, 0x7610, R23 ;  /* 0x00007610ff177816 */ /* 0x000fe20000000017 */
[----:B------:R-:W-:Y:S01]  /*1370*/  FMUL R10, R10, UR25 ;  /* 0x000000190a0a7c20 */ /* 0x000fe20008400000 */
[----:B------:R-:W-:Y:S01]  /*1380*/  FMUL R5, R5, UR25 ;  /* 0x0000001905057c20 */ /* 0x000fe20008400000 */
[----:B------:R-:W-:Y:S01]  /*1390*/  FMUL R4, R4, UR25 ;  /* 0x0000001904047c20 */ /* 0x000fe20008400000 */
[----:B------:R0:W5:Y:S01]  /*13a0*/  @P0 LDG.E.U16 R21, desc[UR28][R40.64] ;  /* 0x0000001c28150981 */ /* 0x000162000c1e1500 */
[----:B------:R-:W-:Y:S01]  /*13b0*/  FSEL R49, R6, -INF , P3 ;  /* 0xff80000006317808 */ /* 0x000fe20001800000 */
[----:B------:R-:W-:Y:S01]  /*13c0*/  FMUL R7, R7, UR25 ;  /* 0x0000001907077c20 */ /* 0x000fe20008400000 */
[----:B------:R-:W-:Y:S01]  /*13d0*/  FMUL R8, R8, UR25 ;  /* 0x0000001908087c20 */ /* 0x000fe20008400000 */
[----:B------:R0:W5:Y:S01]  /*13e0*/  @P0 LDG.E.U16 R23, desc[UR28][R38.64] ;  /* 0x0000001c26170981 */ /* 0x000162000c1e1500 */
[C---:B------:R-:W-:Y:S01]  /*13f0*/  ISETP.GT.AND P3, PT, R0.reuse, 0x5, PT ;  /* 0x000000050000780c */ /* 0x040fe20003f64270 */
[----:B------:R-:W-:Y:S01]  /*1400*/  FMUL R9, R9, UR25 ;  /* 0x0000001909097c20 */ /* 0x000fe20008400000 */
[----:B------:R-:W-:Y:S01]  /*1410*/  ISETP.GT.AND P4, PT, R0, 0x3, PT ;  /* 0x000000030000780c */ /* 0x000fe20003f84270 */
[----:B------:R-:W-:Y:S01]  /*1420*/  FMUL R11, R11, UR25 ;  /* 0x000000190b0b7c20 */ /* 0x000fe20008400000 */
[----:B------:R-:W-:Y:S01]  /*1430*/  FSEL R52, R10, -INF , P3 ;  /* 0xff8000000a347808 */ /* 0x000fe20001800000 */
[----:B------:R-:W-:Y:S01]  /*1440*/  FMUL R12, R12, UR25 ;  /* 0x000000190c0c7c20 */ /* 0x000fe20008400000 */
[----:B------:R-:W-:Y:S01]  /*1450*/  PLOP3.LUT P3, PT, PT, PT, UP2, 0x80, 0x8 ;  /* 0x000000000008781c */ /* 0x000fe20003f6f028 */
[----:B------:R-:W-:Y:S01]  /*1460*/  FMUL R13, R13, UR25 ;  /* 0x000000190d0d7c20 */ /* 0x000fe20008400000 */
[----:B------:R-:W-:Y:S01]  /*1470*/  FSEL R48, R5, -INF , P2 ;  /* 0xff80000005307808 */ /* 0x000fe20001000000 */
[----:B------:R-:W-:Y:S01]  /*1480*/  FMUL R14, R14, UR25 ;  /* 0x000000190e0e7c20 */ /* 0x000fe20008400000 */
[----:B------:R-:W-:Y:S01]  /*1490*/  FSEL R47, R4, -INF , P3 ;  /* 0xff800000042f7808 */ /* 0x000fe20001800000 */
[----:B------:R-:W-:Y:S01]  /*14a0*/  FMUL R15, R15, UR25 ;  /* 0x000000190f0f7c20 */ /* 0x000fe20008400000 */
[----:B------:R-:W-:Y:S01]  /*14b0*/  ISETP.GT.AND P2, PT, R0, 0x4, PT ;  /* 0x000000040000780c */ /* 0x000fe20003f44270 */
[----:B------:R-:W-:Y:S01]  /*14c0*/  FMUL R16, R16, UR25 ;  /* 0x0000001910107c20 */ /* 0x000fe20008400000 */
[----:B------:R-:W-:Y:S01]  /*14d0*/  FSEL R51, R7, -INF , P5 ;  /* 0xff80000007337808 */ /* 0x000fe20002800000 */
[----:B------:R-:W-:Y:S01]  /*14e0*/  FMUL R17, R17, UR25 ;  /* 0x0000001911117c20 */ /* 0x000fe20008400000 */
[----:B------:R-:W-:Y:S01]  /*14f0*/  FSEL R50, R8, -INF , P4 ;  /* 0xff80000008327808 */ /* 0x000fe20002000000 */
[----:B------:R-:W-:Y:S01]  /*1500*/  FMUL R18, R18, UR25 ;  /* 0x0000001912127c20 */ /* 0x000fe20008400000 */
[----:B------:R-:W-:Y:S01]  /*1510*/  FMNMX3 R4, R47, R48, R49, !PT ;  /* 0x000000302f047276 */ /* 0x000fe20007800031 */
[----:B------:R-:W-:Y:S01]  /*1520*/  FMUL R19, R19, UR25 ;  /* 0x0000001913137c20 */ /* 0x000fe20008400000 */
[----:B------:R-:W-:Y:S01]  /*1530*/  ISETP.GT.AND P5, PT, R0, 0x6, PT ;  /* 0x000000060000780c */ /* 0x000fe20003fa4270 */
[----:B------:R-:W-:Y:S01]  /*1540*/  FMUL R20, R20, UR25 ;  /* 0x0000001914147c20 */ /* 0x000fe20008400000 */
[----:B------:R-:W-:Y:S01]  /*1550*/  ISETP.GT.AND P4, PT, R0, 0x7, PT ;  /* 0x000000070000780c */ /* 0x000fe20003f84270 */
[----:B------:R-:W-:Y:S01]  /*1560*/  FMUL R22, R22, UR25 ;  /* 0x0000001916167c20 */ /* 0x000fe20008400000 */
[----:B------:R-:W-:Y:S01]  /*1570*/  FSEL R53, R9, -INF , P2 ;  /* 0xff80000009357808 */ /* 0x000fe20001000000 */
[----:B------:R-:W-:Y:S01]  /*1580*/  FMUL R24, R24, UR25 ;  /* 0x0000001918187c20 */ /* 0x000fe20008400000 */
[----:B------:R-:W-:Y:S01]  /*1590*/  FMNMX3 R4, R4, R51, R50, !PT ;  /* 0x0000003304047276 */ /* 0x000fe20007800032 */
[----:B------:R-:W-:Y:S01]  /*15a0*/  FMUL R25, R25, UR25 ;  /* 0x0000001919197c20 */ /* 0x000fe20008400000 */
[----:B------:R-:W-:Y:S01]  /*15b0*/  FSEL R55, R11, -INF , P5 ;  /* 0xff8000000b377808 */ /* 0x000fe20002800000 */
[----:B------:R-:W-:Y:S01]  /*15c0*/  FMUL R26, R26, UR25 ;  /* 0x000000191a1a7c20 */ /* 0x000fe20008400000 */
[C---:B------:R-:W-:Y:S01]  /*15d0*/  ISETP.GT.AND P2, PT, R0.reuse, 0x8, PT ;  /* 0x000000080000780c */ /* 0x040fe20003f44270 */
[----:B------:R-:W-:Y:S01]  /*15e0*/  FMUL R27, R27, UR25 ;  /* 0x000000191b1b7c20 */ /* 0x000fe20008400000 */
[----:B------:R-:W-:Y:S01]  /*15f0*/  ISETP.GT.AND P5, PT, R0, 0x9, PT ;  /* 0x000000090000780c */ /* 0x000fe20003fa4270 */
[----:B------:R-:W-:Y:S01]  /*1600*/  FMUL R28, R28, UR25 ;  /* 0x000000191c1c7c20 */ /* 0x000fe20008400000 */
[----:B------:R-:W-:Y:S01]  /*1610*/  FSEL R54, R12, -INF , P4 ;  /* 0xff8000000c367808 */ /* 0x000fe20002000000 */
[----:B------:R-:W-:Y:S01]  /*1620*/  FMUL R29, R29, UR25 ;  /* 0x000000191d1d7c20 */ /* 0x000fe20008400000 */
[----:B------:R-:W-:Y:S01]  /*1630*/  FMNMX3 R4, R4, R53, R52, !PT ;  /* 0x0000003504047276 */ /* 0x000fe20007800034 */
[----:B------:R-:W-:Y:S01]  /*1640*/  FMUL R30, R30, UR25 ;  /* 0x000000191e1e7c20 */ /* 0x000fe20008400000 */
[----:B------:R-:W-:Y:S01]  /*1650*/  ISETP.GT.AND P4, PT, R0, 0xa, PT ;  /* 0x0000000a0000780c */ /* 0x000fe20003f84270 */
[----:B------:R-:W-:Y:S01]  /*1660*/  FMUL R31, R31, UR25 ;  /* 0x000000191f1f7c20 */ /* 0x000fe20008400000 */
[----:B------:R-:W-:Y:S01]  /*1670*/  FSEL R57, R13, -INF , P2 ;  /* 0xff8000000d397808 */ /* 0x000fe20001000000 */
[----:B------:R-:W-:Y:S01]  /*1680*/  FMUL R32, R32, UR25 ;  /* 0x0000001920207c20 */ /* 0x000fe20008400000 */
[----:B------:R-:W-:Y:S01]  /*1690*/  ISETP.GT.AND P3, PT, R0, 0xb, PT ;  /* 0x0000000b0000780c */ /* 0x000fe20003f64270 */
[----:B------:R-:W-:Y:S01]  /*16a0*/  FMUL R33, R33, UR25 ;  /* 0x0000001921217c20 */ /* 0x000fe20008400000 */
[----:B------:R-:W-:Y:S01]  /*16b0*/  FSEL R56, R14, -INF , P5 ;  /* 0xff8000000e387808 */ /* 0x000fe20002800000 */
[----:B------:R-:W-:Y:S01]  /*16c0*/  FMUL R34, R34, UR25 ;  /* 0x0000001922227c20 */ /* 0x000fe20008400000 */
[----:B------:R-:W-:Y:S01]  /*16d0*/  FMNMX3 R4, R4, R55, R54, !PT ;  /* 0x0000003704047276 */ /* 0x000fe20007800036 */
[----:B------:R-:W-:Y:S01]  /*16e0*/  FMUL R35, R35, UR25 ;  /* 0x0000001923237c20 */ /* 0x000fe20008400000 */
[----:B------:R-:W-:-:S02]  /*16f0*/  ISETP.GT.AND P2, PT, R0, 0xc, PT ;  /* 0x0000000c0000780c */ /* 0x000fc40003f44270 */
[----:B------:R-:W-:Y:S02]  /*1700*/  ISETP.GT.AND P5, PT, R0, 0xd, PT ;  /* 0x0000000d0000780c */ /* 0x000fe40003fa4270 */
[----:B------:R-:W-:Y:S02]  /*1710*/  FSEL R59, R15, -INF , P4 ;  /* 0xff8000000f3b7808 */ /* 0x000fe40002000000 */
[----:B------:R-:W-:Y:S02]  /*1720*/  FSEL R58, R16, -INF , P3 ;  /* 0xff800000103a7808 */ /* 0x000fe40001800000 */
[----:B------:R-:W-:Y:S02]  /*1730*/  FMNMX3 R4, R4, R57, R56, !PT ;  /* 0x0000003904047276 */ /* 0x000fe40007800038 */
[C---:B------:R-:W-:Y:S02]  /*1740*/  ISETP.GT.AND P4, PT, R0.reuse, 0xe, PT ;  /* 0x0000000e0000780c */ /* 0x040fe40003f84270 */
[----:B------:R-:W-:-:S02]  /*1750*/  ISETP.GT.AND P3, PT, R0, 0xf, PT ;  /* 0x0000000f0000780c */ /* 0x000fc40003f64270 */
[----:B------:R-:W-:Y:S02]  /*1760*/  FSEL R61, R17, -INF , P2 ;  /* 0xff800000113d7808 */ /* 0x000fe40001000000 */
[----:B------:R-:W-:Y:S02]  /*1770*/  FSEL R60, R18, -INF , P5 ;  /* 0xff800000123c7808 */ /* 0x000fe40002800000 */
[----:B------:R-:W-:Y:S02]  /*1780*/  FMNMX3 R4, R4, R59, R58, !PT ;  /* 0x0000003b04047276 */ /* 0x000fe4000780003a */
[C---:B------:R-:W-:Y:S02]  /*1790*/  ISETP.GT.AND P2, PT, R0.reuse, 0x10, PT ;  /* 0x000000100000780c */ /* 0x040fe40003f44270 */
[----:B------:R-:W-:Y:S02]  /*17a0*/  ISETP.GT.AND P5, PT, R0, 0x11, PT ;  /* 0x000000110000780c */ /* 0x000fe40003fa4270 */
[----:B------:R-:W-:-:S02]  /*17b0*/  FSEL R63, R19, -INF , P4 ;  /* 0xff800000133f7808 */ /* 0x000fc40002000000 */
[----:B------:R-:W-:Y:S02]  /*17c0*/  FSEL R62, R20, -INF , P3 ;  /* 0xff800000143e7808 */ /* 0x000fe40001800000 */
[----:B------:R-:W-:Y:S02]  /*17d0*/  FMNMX3 R4, R4, R61, R60, !PT ;  /* 0x0000003d04047276 */ /* 0x000fe4000780003c */
[C---:B------:R-:W-:Y:S02]  /*17e0*/  ISETP.GT.AND P4, PT, R0.reuse, 0x12, PT ;  /* 0x000000120000780c */ /* 0x040fe40003f84270 */
[----:B------:R-:W-:Y:S02]  /*17f0*/  ISETP.GT.AND P3, PT, R0, 0x13, PT ;  /* 0x000000130000780c */ /* 0x000fe40003f64270 */
[----:B------:R-:W-:Y:S02]  /*1800*/  FSEL R65, R37, -INF , P2 ;  /* 0xff80000025417808 */ /* 0x000fe40001000000 */
[----:B------:R-:W-:-:S02]  /*1810*/  FSEL R64, R22, -INF , P5 ;  /* 0xff80000016407808 */ /* 0x000fc40002800000 */
[----:B------:R-:W-:Y:S02]  /*1820*/  FMNMX3 R4, R4, R63, R62, !PT ;  /* 0x0000003f04047276 */ /* 0x000fe4000780003e */
[C---:B------:R-:W-:Y:S02]  /*1830*/  ISETP.GT.AND P2, PT, R0.reuse, 0x14, PT ;  /* 0x000000140000780c */ /* 0x040fe40003f44270 */
[----:B------:R-:W-:Y:S02]  /*1840*/  ISETP.GT.AND P5, PT, R0, 0x15, PT ;  /* 0x000000150000780c */ /* 0x000fe40003fa4270 */
[----:B------:R-:W-:Y:S02]  /*1850*/  FSEL R66, R46, -INF , P4 ;  /* 0xff8000002e427808 */ /* 0x000fe40002000000 */
[----:B------:R-:W-:Y:S02]  /*1860*/  FSEL R17, R24, -INF , P3 ;  /* 0xff80000018117808 */ /* 0x000fe40001800000 */
[----:B------:R-:W-:-:S02]  /*1870*/  FMNMX3 R4, R4, R65, R64, !PT ;  /* 0x0000004104047276 */ /* 0x000fc40007800040 */
[C---:B------:R-:W-:Y:S02]  /*1880*/  ISETP.GT.AND P4, PT, R0.reuse, 0x16, PT ;  /* 0x000000160000780c */ /* 0x040fe40003f84270 */
[----:B------:R-:W-:Y:S02]  /*1890*/  ISETP.GT.AND P3, PT, R0, 0x17, PT ;  /* 0x000000170000780c */ /* 0x000fe40003f64270 */
[----:B------:R-:W-:Y:S02]  /*18a0*/  FSEL R14, R25, -INF , P2 ;  /* 0xff800000190e7808 */ /* 0x000fe40001000000 */
[----:B------:R-:W-:Y:S02]  /*18b0*/  FSEL R15, R26, -INF , P5 ;  /* 0xff8000001a0f7808 */ /* 0x000fe40002800000 */
[----:B------:R-:W-:Y:S02]  /*18c0*/  FMNMX3 R4, R4, R66, R17, !PT ;  /* 0x0000004204047276 */ /* 0x000fe40007800011 */
        /* <DEDUP_REMOVED lines=15> */
[----:B------:R-:W-:Y:S02]  /*19c0*/  ISETP.GT.AND P3, PT, R0, 0x1e, PT ;  /* 0x0000001e0000780c */ /* 0x000fe40003f64270 */
[----:B------:R-:W-:Y:S02]  /*19d0*/  FSEL R6, R33, -INF , P2 ;  /* 0xff80000021067808 */ /* 0x000fe40001000000 */
[----:B------:R-:W-:Y:S02]  /*19e0*/  FSEL R9, R34, -INF , P5 ;  /* 0xff80000022097808 */ /* 0x000fe40002800000 */
[----:B------:R-:W-:-:S02]  /*19f0*/  FMNMX3 R8, R8, R7, R4, !PT ;  /* 0x0000000708087276 */ /* 0x000fc40007800004 */
[----:B------:R-:W-:Y:S02]  /*1a00*/  FSEL R11, R35, -INF , P3 ;  /* 0xff800000230b7808 */ /* 0x000fe40001800000 */
[----:B------:R-:W-:-:S04]  /*1a10*/  FMNMX3 R8, R8, R6, R9, !PT ;  /* 0x0000000608087276 */ /* 0x000fc80007800009 */
[----:B------:R-:W-:-:S05]  /*1a20*/  FMNMX3 R46, R8, -INF , R11, !PT ;  /* 0xff800000082e7876 */ /* 0x000fca000780000b */
[--C-:B------:R-:W-:Y:S01]  /*1a30*/  FADD R47, R47, -R46.reuse ;  /* 0x8000002e2f2f7221 */ /* 0x100fe20000000000 */
[--C-:B------:R-:W-:Y:S01]  /*1a40*/  FADD R48, R48, -R46.reuse ;  /* 0x8000002e30307221 */ /* 0x100fe20000000000 */
[--C-:B------:R-:W-:Y:S02]  /*1a50*/  FADD R49, R49, -R46.reuse ;  /* 0x8000002e31317221 */ /* 0x100fe40000000000 */
[----:B------:R-:W-:Y:S01]  /*1a60*/  FMUL R8, R47, 1.4426950216293334961 ;  /* 0x3fb8aa3b2f087820 */ /* 0x000fe20000400000 */
[----:B------:R-:W-:Y:S01]  /*1a70*/  FMUL R19, R48, 1.4426950216293334961 ;  /* 0x3fb8aa3b30137820 */ /* 0x000fe20000400000 */
[----:B------:R-:W-:Y:S01]  /*1a80*/  FMUL R16, R49, 1.4426950216293334961 ;  /* 0x3fb8aa3b31107820 */ /* 0x000fe20000400000 */
[--C-:B------:R-:W-:Y:S01]  /*1a90*/  FADD R51, R51, -R46.reuse ;  /* 0x8000002e33337221 */ /* 0x100fe20000000000 */
[----:B------:R-:W-:Y:S02]  /*1aa0*/  FADD R50, R50, -R46 ;  /* 0x8000002e32327221 */ /* 0x000fe40000000000 */
[----:B------:R-:W-:Y:S01]  /*1ab0*/  MUFU.EX2 R8, R8 ;  /* 0x0000000800087308 */ /* 0x000fe20000000800 */
[----:B------:R-:W-:Y:S01]  /*1ac0*/  FMUL R25, R51, 1.4426950216293334961 ;  /* 0x3fb8aa3b33197820 */ /* 0x000fe20000400000 */
[----:B------:R-:W-:-:S06]  /*1ad0*/  FMUL R18, R50, 1.4426950216293334961 ;  /* 0x3fb8aa3b32127820 */ /* 0x000fcc0000400000 */
[----:B------:R-:W2:Y:S01]  /*1ae0*/  MUFU.EX2 R19, R19 ;  /* 0x0000001300137308 */ /* 0x000ea20000000800 */
[--C-:B------:R-:W-:Y:S01]  /*1af0*/  FADD R53, R53, -R46.reuse ;  /* 0x8000002e35357221 */ /* 0x100fe20000000000 */
[----:B------:R-:W-:-:S06]  /*1b00*/  FADD R52, R52, -R46 ;  /* 0x8000002e34347221 */ /* 0x000fcc0000000000 */
[----:B------:R-:W3:Y:S01]  /*1b10*/  MUFU.EX2 R16, R16 ;  /* 0x0000001000107308 */ /* 0x000ee20000000800 */
[----:B------:R-:W-:Y:S01]  /*1b20*/  FMUL R27, R53, 1.4426950216293334961 ;  /* 0x3fb8aa3b351b7820 */ /* 0x000fe20000400000 */
[----:B------:R-:W-:-:S06]  /*1b30*/  FMUL R20, R52, 1.4426950216293334961 ;  /* 0x3fb8aa3b34147820 */ /* 0x000fcc0000400000 */
[----:B------:R-:W4:Y:S01]  /*1b40*/  MUFU.EX2 R25, R25 ;  /* 0x0000001900197308 */ /* 0x000f220000000800 */
[----:B------:R-:W-:Y:S01]  /*1b50*/  FADD R55, R55, -R46 ;  /* 0x8000002e37377221 */ /* 0x000fe20000000000 */
[----:B--2---:R-:W-:-:S06]  /*1b60*/  FADD R49, R8, R19 ;  /* 0x0000001308317221 */ /* 0x004fcc0000000000 */
[----:B------:R-:W2:Y:S01]  /*1b70*/  MUFU.EX2 R18, R18 ;  /* 0x0000001200127308 */ /* 0x000ea20000000800 */
[----:B------:R-:W-:Y:S01]  /*1b80*/  FMUL R29, R55, 1.4426950216293334961 ;  /* 0x3fb8aa3b371d7820 */ /* 0x000fe20000400000 */
[----:B------:R-:W-:Y:S01]  /*1b90*/  FADD R54, R54, -R46 ;  /* 0x8000002e36367221 */ /* 0x000fe20000000000 */
[----:B---3--:R-:W-:-:S05]  /*1ba0*/  FADD R34, R16, R49 ;  /* 0x0000003110227221 */ /* 0x008fca0000000000 */
[----:B------:R-:W3:Y:S01]  /*1bb0*/  MUFU.EX2 R27, R27 ;  /* 0x0000001b001b7308 */ /* 0x000ee20000000800 */
[----:B------:R-:W-:Y:S01]  /*1bc0*/  FMUL R22, R54, 1.4426950216293334961 ;  /* 0x3fb8aa3b36167820 */ /* 0x000fe20000400000 */
[----:B------:R-:W-:Y:S01]  /*1bd0*/  FADD R57, R57, -R46 ;  /* 0x8000002e39397221 */ /* 0x000fe20000000000 */
[----:B----4-:R-:W-:-:S05]  /*1be0*/  FADD R49, R25, R34 ;  /* 0x0000002219317221 */ /* 0x010fca0000000000 */
[----:B------:R-:W4:Y:S01]  /*1bf0*/  MUFU.EX2 R20, R20 ;  /* 0x0000001400147308 */ /* 0x000f220000000800 */
[----:B------:R-:W-:Y:S01]  /*1c00*/  FMUL R31, R57, 1.4426950216293334961 ;  /* 0x3fb8aa3b391f7820 */ /* 0x000fe20000400000 */
[--C-:B------:R-:W-:Y:S01]  /*1c10*/  FADD R56, R56, -R46.reuse ;  /* 0x8000002e38387221 */ /* 0x100fe20000000000 */
[----:B------:R-:W-:-:S05]  /*1c20*/  FADD R14, R14, -R46 ;  /* 0x8000002e0e0e7221 */ /* 0x000fca0000000000 */
[----:B------:R-:W0:Y:S01]  /*1c30*/  MUFU.EX2 R29, R29 ;  /* 0x0000001d001d7308 */ /* 0x000e220000000800 */
[----:B--2---:R-:W-:Y:S01]  /*1c40*/  FADD R34, R18, R49 ;  /* 0x0000003112227221 */ /* 0x004fe20000000000 */
[----:B------:R-:W-:Y:S01]  /*1c50*/  FMUL R24, R56, 1.4426950216293334961 ;  /* 0x3fb8aa3b38187820 */ /* 0x000fe20000400000 */
[----:B------:R-:W-:Y:S01]  /*1c60*/  FADD R59, R59, -R46 ;  /* 0x8000002e3b3b7221 */ /* 0x000fe20000000000 */
[----:B------:R-:W-:-:S04]  /*1c70*/  FMUL R14, R14, 1.4426950216293334961 ;  /* 0x3fb8aa3b0e0e7820 */ /* 0x000fc80000400000 */
[----:B------:R-:W2:Y:S01]  /*1c80*/  MUFU.EX2 R22, R22 ;  /* 0x0000001600167308 */ /* 0x000ea20000000800 */
[----:B---3--:R-:W-:Y:S01]  /*1c90*/  FADD R49, R27, R34 ;  /* 0x000000221b317221 */ /* 0x008fe20000000000 */
[----:B------:R-:W-:Y:S01]  /*1ca0*/  FMUL R33, R59, 1.4426950216293334961 ;  /* 0x3fb8aa3b3b217820 */ /* 0x000fe20000400000 */
[----:B------:R-:W-:-:S05]  /*1cb0*/  FADD R58, R58, -R46 ;  /* 0x8000002e3a3a7221 */ /* 0x000fca0000000000 */
[----:B------:R-:W3:Y:S01]  /*1cc0*/  MUFU.EX2 R31, R31 ;  /* 0x0000001f001f7308 */ /* 0x000ee20000000800 */
[----:B------:R-:W-:Y:S01]  /*1cd0*/  FMUL R26, R58, 1.4426950216293334961 ;  /* 0x3fb8aa3b3a1a7820 */ /* 0x000fe20000400000 */
[----:B------:R-:W-:-:S06]  /*1ce0*/  FADD R61, R61, -R46 ;  /* 0x8000002e3d3d7221 */ /* 0x000fcc0000000000 */
[----:B------:R-:W0:Y:S01]  /*1cf0*/  MUFU.EX2 R24, R24 ;  /* 0x0000001800187308 */ /* 0x000e220000000800 */
[----:B------:R-:W-:Y:S01]  /*1d00*/  FMUL R35, R61, 1.4426950216293334961 ;  /* 0x3fb8aa3b3d237820 */ /* 0x000fe20000400000 */
[----:B------:R-:W-:-:S06]  /*1d10*/  FADD R60, R60, -R46 ;  /* 0x8000002e3c3c7221 */ /* 0x000fcc0000000000 */
[----:B------:R4:W-:Y:S01]  /*1d20*/  MUFU.EX2 R32, R14 ;  /* 0x0000000e00207308 */ /* 0x0009e20000000800 */
[----:B------:R-:W-:Y:S01]  /*1d30*/  FADD R12, R12, -R46 ;  /* 0x8000002e0c0c7221 */ /* 0x000fe20000000000 */
[----:B----4-:R-:W-:-:S06]  /*1d40*/  FADD R14, R20, R49 ;  /* 0x00000031140e7221 */ /* 0x010fcc0000000000 */
[----:B------:R-:W4:Y:S01]  /*1d50*/  MUFU.EX2 R33, R33 ;  /* 0x0000002100217308 */ /* 0x000f220000000800 */
[----:B0-----:R-:W-:Y:S01]  /*1d60*/  FADD R49, R29, R14 ;  /* 0x0000000e1d317221 */ /* 0x001fe20000000000 */
[----:B------:R-:W-:Y:S01]  /*1d70*/  FMUL R28, R60, 1.4426950216293334961 ;  /* 0x3fb8aa3b3c1c7820 */ /* 0x000fe20000400000 */
[----:B------:R-:W-:Y:S02]  /*1d80*/  FADD R63, R63, -R46 ;  /* 0x8000002e3f3f7221 */ /* 0x000fe40000000000 */
[----:B--2---:R-:W-:-:S03]  /*1d90*/  FADD R14, R22, R49 ;  /* 0x00000031160e7221 */ /* 0x004fc60000000000 */
[----:B------:R-:W0:Y:S01]  /*1da0*/  MUFU.EX2 R26, R26 ;  /* 0x0000001a001a7308 */ /* 0x000e220000000800 */
[----:B------:R-:W-:Y:S01]  /*1db0*/  FMUL R12, R12, 1.4426950216293334961 ;  /* 0x3fb8aa3b0c0c7820 */ /* 0x000fe20000400000 */
[----:B------:R-:W-:Y:S01]  /*1dc0*/  FMUL R37, R63, 1.4426950216293334961 ;  /* 0x3fb8aa3b3f257820 */ /* 0x000fe20000400000 */
[----:B---3--:R-:W-:Y:S01]  /*1dd0*/  FADD R51, R31, R14 ;  /* 0x0000000e1f337221 */ /* 0x008fe20000000000 */
[----:B------:R-:W-:-:S04]  /*1de0*/  FADD R62, R62, -R46 ;  /* 0x8000002e3e3e7221 */ /* 0x000fc80000000000 */
[----:B------:R-:W2:Y:S01]  /*1df0*/  MUFU.EX2 R35, R35 ;  /* 0x0000002300237308 */ /* 0x000ea20000000800 */
[----:B------:R-:W-:Y:S01]  /*1e00*/  FMUL R30, R62, 1.4426950216293334961 ;  /* 0x3fb8aa3b3e1e7820 */ /* 0x000fe20000400000 */
[--C-:B------:R-:W-:Y:S01]  /*1e10*/  FADD R65, R65, -R46.reuse ;  /* 0x8000002e41417221 */ /* 0x100fe20000000000 */
[----:B------:R-:W-:-:S05]  /*1e20*/  FADD R13, R13, -R46 ;  /* 0x8000002e0d0d7221 */ /* 0x000fca0000000000 */
[----:B------:R-:W3:Y:S01]  /*1e30*/  MUFU.EX2 R28, R28 ;  /* 0x0000001c001c7308 */ /* 0x000ee20000000800 */
[----:B------:R-:W-:Y:S01]  /*1e40*/  FMUL R65, R65, 1.4426950216293334961 ;  /* 0x3fb8aa3b41417820 */ /* 0x000fe20000400000 */
[----:B------:R-:W-:-:S06]  /*1e50*/  FADD R64, R64, -R46 ;  /* 0x8000002e40407221 */ /* 0x000fcc0000000000 */
[----:B------:R0:W-:Y:S01]  /*1e60*/  MUFU.EX2 R34, R12 ;  /* 0x0000000c00227308 */ /* 0x0001e20000000800 */
[----:B------:R-:W-:Y:S01]  /*1e70*/  FMUL R13, R13, 1.4426950216293334961 ;  /* 0x3fb8aa3b0d0d7820 */ /* 0x000fe20000400000 */
[----:B0-----:R-:W-:-:S06]  /*1e80*/  FADD R12, R24, R51 ;  /* 0x00000033180c7221 */ /* 0x001fcc0000000000 */
[----:B------:R-:W0:Y:S01]  /*1e90*/  MUFU.EX2 R37, R37 ;  /* 0x0000002500257308 */ /* 0x000e220000000800 */
[----:B----4-:R-:W-:Y:S01]  /*1ea0*/  FADD R51, R33, R12 ;  /* 0x0000000c21337221 */ /* 0x010fe20000000000 */
[----:B------:R-:W-:-:S03]  /*1eb0*/  FMUL R64, R64, 1.4426950216293334961 ;  /* 0x3fb8aa3b40407820 */ /* 0x000fc60000400000 */
[----:B------:R-:W-:-:S03]  /*1ec0*/  FADD R12, R26, R51 ;  /* 0x000000331a0c7221 */ /* 0x000fc60000000000 */
[----:B------:R-:W4:Y:S01]  /*1ed0*/  MUFU.EX2 R30, R30 ;  /* 0x0000001e001e7308 */ /* 0x000f220000000800 */
[--C-:B------:R-:W-:Y:S01]  /*1ee0*/  FADD R66, R66, -R46.reuse ;  /* 0x8000002e42427221 */ /* 0x100fe20000000000 */
[--C-:B------:R-:W-:Y:S01]  /*1ef0*/  FADD R17, R17, -R46.reuse ;  /* 0x8000002e11117221 */ /* 0x100fe20000000000 */
[----:B------:R-:W-:-:S05]  /*1f00*/  FADD R10, R10, -R46 ;  /* 0x8000002e0a0a7221 */ /* 0x000fca0000000000 */
[----:B------:R-:W0:Y:S01]  /*1f10*/  MUFU.EX2 R65, R65 ;  /* 0x0000004100417308 */ /* 0x000e220000000800 */
[----:B------:R-:W-:Y:S01]  /*1f20*/  FMUL R66, R66, 1.4426950216293334961 ;  /* 0x3fb8aa3b42427820 */ /* 0x000fe20000400000 */
[----:B------:R-:W-:-:S06]  /*1f30*/  FMUL R17, R17, 1.4426950216293334961 ;  /* 0x3fb8aa3b11117820 */ /* 0x000fcc0000400000 */
[----:B------:R2:W-:Y:S01]  /*1f40*/  MUFU.EX2 R48, R13 ;  /* 0x0000000d00307308 */ /* 0x0005e20000000800 */
[----:B------:R-:W-:Y:S01]  /*1f50*/  FMUL R10, R10, 1.4426950216293334961 ;  /* 0x3fb8aa3b0a0a7820 */ /* 0x000fe20000400000 */
[----:B------:R-:W-:Y:S01]  /*1f60*/  FADD R5, R5, -R46 ;  /* 0x8000002e05057221 */ /* 0x000fe20000000000 */
[----:B--2---:R-:W-:-:S05]  /*1f70*/  FADD R13, R35, R12 ;  /* 0x0000000c230d7221 */ /* 0x004fca0000000000 */
[----:B------:R-:W2:Y:S01]  /*1f80*/  MUFU.EX2 R64, R64 ;  /* 0x0000004000407308 */ /* 0x000ea20000000800 */
[----:B---3--:R-:W-:Y:S01]  /*1f90*/  FADD R12, R28, R13 ;  /* 0x0000000d1c0c7221 */ /* 0x008fe20000000000 */
[----:B------:R-:W-:-:S03]  /*1fa0*/  FADD R4, R4, -R46 ;  /* 0x8000002e04047221 */ /* 0x000fc60000000000 */
[----:B0-----:R-:W-:-:S03]  /*1fb0*/  FADD R13, R37, R12 ;  /* 0x0000000c250d7221 */ /* 0x001fc60000000000 */
[----:B------:R-:W0:Y:S01]  /*1fc0*/  MUFU.EX2 R47, R66 ;  /* 0x00000042002f7308 */ /* 0x000e220000000800 */
[----:B------:R-:W-:Y:S01]  /*1fd0*/  FADD R15, R15, -R46 ;  /* 0x8000002e0f0f7221 */ /* 0x000fe20000000000 */
[----:B------:R-:W-:-:S06]  /*1fe0*/  FMUL R5, R5, 1.4426950216293334961 ;  /* 0x3fb8aa3b05057820 */ /* 0x000fcc0000400000 */
[----:B------:R3:W-:Y:S01]  /*1ff0*/  MUFU.EX2 R49, R10 ;  /* 0x0000000a00317308 */ /* 0x0007e20000000800 */
[----:B------:R-:W-:Y:S01]  /*2000*/  FMUL R15, R15, 1.4426950216293334961 ;  /* 0x3fb8aa3b0f0f7820 */ /* 0x000fe20000400000 */
[----:B------:R-:W-:-:S06]  /*2010*/  FADD R7, R7, -R46 ;  /* 0x8000002e07077221 */ /* 0x000fcc0000000000 */
[----:B------:R-:W0:Y:S01]  /*2020*/  MUFU.EX2 R17, R17 ;  /* 0x0000001100117308 */ /* 0x000e220000000800 */
[----:B---3--:R-:W-:Y:S01]  /*2030*/  FMUL R10, R4, 1.4426950216293334961 ;  /* 0x3fb8aa3b040a7820 */ /* 0x008fe20000400000 */
[----:B----4-:R-:W-:-:S06]  /*2040*/  FADD R4, R30, R13 ;  /* 0x0000000d1e047221 */ /* 0x010fcc0000000000 */
[----:B------:R3:W-:Y:S01]  /*2050*/  MUFU.EX2 R50, R5 ;  /* 0x0000000500327308 */ /* 0x0007e20000000800 */
[----:B------:R-:W-:Y:S01]  /*2060*/  FMUL R7, R7, 1.4426950216293334961 ;  /* 0x3fb8aa3b07077820 */ /* 0x000fe20000400000 */
[----:B---3--:R-:W-:Y:S01]  /*2070*/  FADD R5, R65, R4 ;  /* 0x0000000441057221 */ /* 0x008fe20000000000 */
[----:B------:R-:W-:-:S05]  /*2080*/  LOP3.LUT R4, R2, 0xff, RZ, 0xc0, !PT ;  /* 0x000000ff02047812 */ /* 0x000fca00078ec0ff */
[----:B------:R-:W3:Y:S01]  /*2090*/  MUFU.EX2 R15, R15 ;  /* 0x0000000f000f7308 */ /* 0x000ee20000000800 */
[----:B--2---:R-:W-:Y:S01]  /*20a0*/  FADD R12, R64, R5 ;  /* 0x00000005400c7221 */ /* 0x004fe20000000000 */
[----:B------:R-:W-:Y:S01]  /*20b0*/  FADD R6, R6, -R46 ;  /* 0x8000002e06067221 */ /* 0x000fe20000000000 */
[----:B------:R-:W-:Y:S02]  /*20c0*/  IMAD.SHL.U32 R4, R4, 0x2, RZ ;  /* 0x0000000204047824 */ /* 0x000fe400078e00ff */
[----:B0-----:R-:W-:Y:S01]  /*20d0*/  FADD R12, R47, R12 ;  /* 0x0000000c2f0c7221 */ /* 0x001fe20000000000 */
[--C-:B------:R-:W-:Y:S02]  /*20e0*/  FADD R9, R9, -R46.reuse ;  /* 0x8000002e09097221 */ /* 0x100fe40000000000 */
[----:B------:R0:W2:Y:S01]  /*20f0*/  MUFU.EX2 R51, R7 ;  /* 0x0000000700337308 */ /* 0x0000a20000000800 */
[----:B------:R-:W-:Y:S01]  /*2100*/  FADD R11, R11, -R46 ;  /* 0x8000002e0b0b7221 */ /* 0x000fe20000000000 */
[----:B------:R-:W-:Y:S01]  /*2110*/  FADD R5, R17, R12 ;  /* 0x0000000c11057221 */ /* 0x000fe20000000000 */
[----:B------:R-:W-:Y:S01]  /*2120*/  FMUL R6, R6, 1.4426950216293334961 ;  /* 0x3fb8aa3b06067820 */ /* 0x000fe20000400000 */
[----:B------:R-:W-:Y:S01]  /*2130*/  FMUL R9, R9, 1.4426950216293334961 ;  /* 0x3fb8aa3b09097820 */ /* 0x000fe20000400000 */
[----:B------:R-:W-:Y:S01]  /*2140*/  FMUL R14, R11, 1.4426950216293334961 ;  /* 0x3fb8aa3b0b0e7820 */ /* 0x000fe20000400000 */
[----:B0-----:R-:W-:-:S04]  /*2150*/  SHF.R.U32.HI R7, RZ, 0x2, R36 ;  /* 0x00000002ff077819 */ /* 0x001fc80000011624 */
[----:B------:R-:W-:Y:S02]  /*2160*/  LOP3.LUT R36, R4, R7, RZ, 0x3c, !PT ;  /* 0x0000000704247212 */ /* 0x000fe400078e3cff */
[----:B------:R-:W-:Y:S01]  /*2170*/  F2FP.F16.F32.PACK_AB R4, R19, R8 ;  /* 0x000000081304723e */ /* 0x000fe200000000ff */
[----:B------:R-:W-:Y:S01]  /*2180*/  FADD R8, R32, R5 ;  /* 0x0000000520087221 */ /* 0x000fe20000000000 */
[----:B------:R-:W-:Y:S01]  /*2190*/  F2FP.F16.F32.PACK_AB R5, R25, R16 ;  /* 0x000000101905723e */ /* 0x000fe200000000ff */
[----:B------:R-:W-:Y:S02]  /*21a0*/  MUFU.EX2 R52, R10 ;  /* 0x0000000a00347308 */ /* 0x000fe40000000800 */
[----:B---3--:R-:W-:-:S06]  /*21b0*/  FADD R11, R15, R8 ;  /* 0x000000080f0b7221 */ /* 0x008fcc0000000000 */
[----:B------:R0:W3:Y:S08]  /*21c0*/  MUFU.EX2 R53, R6 ;  /* 0x0000000600357308 */ /* 0x0000f00000000800 */
[----:B------:R-:W-:Y:S08]  /*21d0*/  MUFU.EX2 R54, R9 ;  /* 0x0000000900367308 */ /* 0x000ff00000000800 */
[----:B------:R4:W1:Y:S01]  /*21e0*/  MUFU.EX2 R25, R14 ;  /* 0x0000000e00197308 */ /* 0x0008620000000800 */
[----:B------:R-:W-:Y:S01]  /*21f0*/  FADD R13, R34, R11 ;  /* 0x0000000b220d7221 */ /* 0x000fe20000000000 */
[----:B0-----:R-:W-:-:S03]  /*2200*/  F2FP.F16.F32.PACK_AB R6, R27, R18 ;  /* 0x000000121b06723e */ /* 0x001fc600000000ff */
[----:B------:R-:W-:Y:S01]  /*2210*/  FADD R16, R48, R13 ;  /* 0x0000000d30107221 */ /* 0x000fe20000000000 */
[----:B------:R-:W-:Y:S01]  /*2220*/  F2FP.F16.F32.PACK_AB R7, R29, R20 ;  /* 0x000000141d07723e */ /* 0x000fe200000000ff */
[----:B------:R-:W-:Y:S01]  /*2230*/  FADD R20, -R46, -INF ;  /* 0xff8000002e147421 */ /* 0x000fe20000000100 */
[----:B------:R-:W-:Y:S01]  /*2240*/  F2FP.F16.F32.PACK_AB R8, R31, R22 ;  /* 0x000000161f08723e */ /* 0x000fe200000000ff */
[----:B------:R-:W-:Y:S01]  /*2250*/  FADD R27, R49, R16 ;  /* 0x00000010311b7221 */ /* 0x000fe20000000000 */
[----:B----4-:R-:W-:Y:S02]  /*2260*/  F2FP.F16.F32.PACK_AB R14, R32, R17 ;  /* 0x00000011200e723e */ /* 0x010fe400000000ff */
[----:B------:R-:W-:Y:S02]  /*2270*/  F2FP.F16.F32.PACK_AB R9, R33, R24 ;  /* 0x000000182109723e */ /* 0x000fe400000000ff */
[----:B------:R-:W-:Y:S02]  /*2280*/  F2FP.F16.F32.PACK_AB R10, R35, R26 ;  /* 0x0000001a230a723e */ /* 0x000fe400000000ff */
[----:B------:R-:W-:-:S02]  /*2290*/  F2FP.F16.F32.PACK_AB R11, R37, R28 ;  /* 0x0000001c250b723e */ /* 0x000fc400000000ff */
[----:B------:R-:W-:Y:S02]  /*22a0*/  F2FP.F16.F32.PACK_AB R12, R65, R30 ;  /* 0x0000001e410c723e */ /* 0x000fe400000000ff */
[----:B------:R-:W-:Y:S02]  /*22b0*/  F2FP.F16.F32.PACK_AB R13, R47, R64 ;  /* 0x000000402f0d723e */ /* 0x000fe400000000ff */
[----:B------:R-:W-:Y:S02]  /*22c0*/  F2FP.F16.F32.PACK_AB R15, R34, R15 ;  /* 0x0000000f220f723e */ /* 0x000fe400000000ff */
[----:B------:R-:W-:Y:S02]  /*22d0*/  F2FP.F16.F32.PACK_AB R16, R49, R48 ;  /* 0x000000303110723e */ /* 0x000fe400000000ff */
[----:B--2---:R-:W-:Y:S02]  /*22e0*/  F2FP.F16.F32.PACK_AB R17, R51, R50 ;  /* 0x000000323311723e */ /* 0x004fe400000000ff */
[----:B---3--:R-:W-:-:S02]  /*22f0*/  F2FP.F16.F32.PACK_AB R18, R53, R52 ;  /* 0x000000343512723e */ /* 0x008fc400000000ff */
[----:B-1----:R-:W-:Y:S01]  /*2300*/  F2FP.F16.F32.PACK_AB R19, R25, R54 ;  /* 0x000000361913723e */ /* 0x002fe200000000ff */
[----:B------:R-:W-:Y:S06]  /*2310*/  @!P0 BRA `(.L_x_9) ;  /* 0x0000000000048947 */ /* 0x000fec0003800000 */
[----:B------:R0:W-:Y:S02]  /*2320*/  STTM.x16 tmem[UR12+0x60], R4 ;  /* 0x00006004000079ed */ /* 0x0001e4000824000c */
.L_x_9:
[----:B-----5:R1:W-:Y:S01]  /*2330*/  STS.U16 [R36+UR9+0x2000], R21 ;  /* 0x0020001524007988 */ /* 0x0203e20008000409 */
[----:B------:R-:W-:Y:S01]  /*2340*/  FMUL R20, R20, 1.4426950216293334961 ;  /* 0x3fb8aa3b14147820 */ /* 0x000fe20000400000 */
[----:B------:R-:W-:Y:S02]  /*2350*/  FADD R50, R50, R27 ;  /* 0x0000001b32327221 */ /* 0x000fe40000000000 */
[----:B------:R1:W-:Y:S02]  /*2360*/  STS.U16 [R36+UR9+0x2200], R23 ;  /* 0x0022001724007988 */ /* 0x0003e40008000409 */
[----:B------:R-:W-:Y:S01]  /*2370*/  FADD R51, R51, R50 ;  /* 0x0000003233337221 */ /* 0x000fe20000000000 */
[----:B------:R-:W2:Y:S01]  /*2380*/  MUFU.EX2 R20, R20 ;  /* 0x0000001400147308 */ /* 0x000ea20000000800 */
[----:B------:R-:W3:Y:S02]  /*2390*/  FENCE.VIEW.ASYNC.T ;  /* 0x00000000000073c6 */ /* 0x000ee40000000200 */
[----:B---3--:R-:W-:Y:S06]  /*23a0*/  BAR.SYNC.DEFER_BLOCKING 0x0 ;  /* 0x0000000000007b1d */ /* 0x008fec0000010000 */
[----:B0-----:R-:W0:Y:S01]  /*23b0*/  LDTM.x16 R4, tmem[UR12] ;  /* 0x0000000c000479ee */ /* 0x001e220008240000 */
[----:B------:R-:W-:Y:S01]  /*23c0*/  NOP ;  /* 0x0000000000007918 */ /* 0x000fe20000000000 */
[----:B-1----:R-:W-:Y:S05]  /*23d0*/  @!P0 BRA `(.L_x_10) ;  /* 0x0000000000448947 */ /* 0x002fea0003800000 */
[C---:B0-2---:R-:W-:Y:S01]  /*23e0*/  FMUL R4, R20.reuse, R4 ;  /* 0x0000000414047220 */ /* 0x045fe20000400000 */
[C---:B------:R-:W-:Y:S01]  /*23f0*/  FMUL R5, R20.reuse, R5 ;  /* 0x0000000514057220 */ /* 0x040fe20000400000 */
        /* <DEDUP_REMOVED lines=13> */
[----:B------:R-:W-:-:S04]  /*24d0*/  FMUL R19, R20, R19 ;  /* 0x0000001314137220 */ /* 0x000fc80000400000 */
[----:B------:R1:W-:Y:S03]  /*24e0*/  STTM.x16 tmem[UR12], R4 ;  /* 0x00000004000079ed */ /* 0x0003e6000824000c */
.L_x_10:
[----:B0-----:R-:W0:Y:S02]  /*24f0*/  FENCE.VIEW.ASYNC.T ;  /* 0x00000000000073c6 */ /* 0x001e240000000200 */
[----:B0-----:R-:W-:Y:S01]  /*2500*/  BAR.SYNC.DEFER_BLOCKING 0x0 ;  /* 0x0000000000007b1d */ /* 0x001fe20000010000 */
[----:B------:R-:W-:Y:S01]  /*2510*/  FADD R52, R52, R51 ;  /* 0x0000003334347221 */ /* 0x000fe20000000000 */
[----:B------:R-:W-:Y:S01]  /*2520*/  UIADD3 UR20, UPT, UPT, UR9, 0x2c00, URZ ;  /* 0x00002c0009147890 */ /* 0x000fe2000fffe0ff */
[----:B------:R-:W-:Y:S01]  /*2530*/  FSEL R46, R46, -INF , P0 ;  /* 0xff8000002e2e7808 */ /* 0x000fe20000000000 */
[----:B------:R-:W-:Y:S01]  /*2540*/  UIADD3 UR16, UPT, UPT, UR10, 0x60, URZ ;  /* 0x000000600a107890 */ /* 0x000fe2000fffe0ff */
[----:B------:R-:W-:-:S04]  /*2550*/  FADD R53, R53, R52 ;  /* 0x0000003435357221 */ /* 0x000fc80000000000 */
[----:B------:R-:W-:-:S04]  /*2560*/  FADD R54, R54, R53 ;  /* 0x0000003536367221 */ /* 0x000fc80000000000 */
[----:B------:R-:W-:-:S04]  /*2570*/  FADD R25, R25, R54 ;  /* 0x0000003619197221 */ /* 0x000fc80000000000 */
[----:B--2---:R-:W-:-:S05]  /*2580*/  FADD R25, R20, R25 ;  /* 0x0000001914197221 */ /* 0x004fca0000000000 */
[----:B------:R-:W-:Y:S01]  /*2590*/  FSEL R37, R25, 1, P0 ;  /* 0x3f80000019257808 */ /* 0x000fe20000000000 */
[----:B------:R0:W-:Y:S06]  /*25a0*/  MEMBAR.ALL.CTA ;  /* 0x0000000000007992 */ /* 0x0001ec0000008000 */
[----:B0-----:R-:W0:Y:S02]  /*25b0*/  FENCE.VIEW.ASYNC.S ;  /* 0x00000000000073c6 */ /* 0x001e240000000000 */
[----:B0-----:R-:W-:Y:S06]  /*25c0*/  BAR.SYNC.DEFER_BLOCKING 0x0 ;  /* 0x0000000000007b1d */ /* 0x001fec0000010000 */
[----:B------:R-:W-:Y:S05]  /*25d0*/  @!P1 BRA `(.L_x_11) ;  /* 0x00000000008c9947 */ /* 0x000fea0003800000 */
[----:B------:R-:W-:Y:S01]  /*25e0*/  UIADD3 UR4, UPT, UPT, UR9, 0x2000, URZ ;  /* 0x0000200009047890 */ /* 0x000fe2000fffe0ff */
[----:B------:R-:W-:Y:S01]  /*25f0*/  BSSY.RECONVERGENT B0, `(.L_x_12) ;  /* 0x0000020000007945 */ /* 0x000fe20003800200 */
[----:B------:R-:W-:Y:S01]  /*2600*/  UMOV UR18, 0xfffffffe ;  /* 0xfffffffe00127882 */ /* 0x000fe20000000000 */
[----:B------:R-:W-:Y:S01]  /*2610*/  UMOV UR19, 0x7fffbfdf ;  /* 0x7fffbfdf00137882 */ /* 0x000fe20000000000 */
[----:B------:R-:W-:Y:S01]  /*2620*/  USHF.R.U32.HI UR4, URZ, 0x4, UR4 ;  /* 0x00000004ff047899 */ /* 0x000fe20008011604 */
[----:B------:R-:W-:Y:S01]  /*2630*/  UMOV UR5, URZ ;  /* 0x000000ff00057c82 */ /* 0x000fe20008000000 */
[----:B------:R-:W-:Y:S02]  /*2640*/  ELECT P0, URZ, PT ;  /* 0x0000000000ff782f */ /* 0x000fe40003800000 */
[----:B------:R-:W-:Y:S02]  /*2650*/  USGXT.U32 UR4, UR4, 0xe ;  /* 0x0000000e0404789a */ /* 0x000fe40008000000 */
[----:B------:R-:W-:-:S02]  /*2660*/  UIADD3 UR14, UPT, UPT, UR10, 0x68, URZ ;  /* 0x000000680a0e7890 */ /* 0x000fc4000fffe0ff */
[----:B------:R-:W-:Y:S02]  /*2670*/  UIADD3.64 UR18, UPT, UPT, UR4, -UR18, URZ ;  /* 0x8000001204127297 */ /* 0x000fe4000fffe0ff */
[----:B------:R-:W-:Y:S02]  /*2680*/  UIADD3 UR21, UPT, UPT, UR10, 0x10, URZ ;  /* 0x000000100a157890 */ /* 0x000fe4000fffe0ff */
[----:B------:R-:W-:Y:S02]  /*2690*/  UIADD3 UR22, UPT, UPT, UR10, 0x70, URZ ;  /* 0x000000700a167890 */ /* 0x000fe4000fffe0ff */
[----:B------:R-:W-:Y:S02]  /*26a0*/  UIADD3 UR25, UPT, UPT, UR10, 0x10, URZ ;  /* 0x000000100a197890 */ /* 0x000fe4000fffe0ff */
[----:B------:R-:W-:Y:S01]  /*26b0*/  UIADD3 UR23, UPT, UPT, UR10, 0x78, URZ ;  /* 0x000000780a177890 */ /* 0x000fe2000fffe0ff */
[----:B------:R-:W-:Y:S01]  /*26c0*/  UMOV UR26, 0x0 ;  /* 0x00000000001a7882 */ /* 0x000fe20000000000 */
[----:B------:R-:W-:Y:S01]  /*26d0*/  UMOV UR27, 0x8040010 ;  /* 0x08040010001b7882 */ /* 0x000fe20000000000 */
[----:B------:R-:W-:Y:S01]  /*26e0*/  UMOV UR5, 0x80004020 ;  /* 0x8000402000057882 */ /* 0x000fe20000000000 */
[----:B------:R-:W-:Y:S01]  /*26f0*/  UMOV UR32, 0x0 ;  /* 0x0000000000207882 */ /* 0x000fe20000000000 */
[----:B------:R-:W-:Y:S01]  /*2700*/  UMOV UR33, 0x8040010 ;  /* 0x0804001000217882 */ /* 0x000fe20000000000 */
[----:B------:R-:W-:Y:S01]  /*2710*/  UMOV UR34, 0x0 ;  /* 0x0000000000227882 */ /* 0x000fe20000000000 */
[----:B------:R-:W-:Y:S01]  /*2720*/  UMOV UR35, 0x8040010 ;  /* 0x0804001000237882 */ /* 0x000fe20000000000 */
[----:B------:R0:W-:Y:S01]  /*2730*/  UTCHMMA tmem[UR16], gdesc[UR4], tmem[UR10], tmem[UR26], idesc[UR27], UPT ;  /* 0x00ff1a04100079ea */ /* 0x0001e2000b80000a */
[----:B------:R-:W-:Y:S01]  /*2740*/  UMOV UR36, 0x0 ;  /* 0x0000000000247882 */ /* 0x000fe20000000000 */
[----:B------:R-:W-:Y:S01]  /*2750*/  UMOV UR37, 0x8040010 ;  /* 0x0804001000257882 */ /* 0x000fe20000000000 */
[----:B------:R0:W-:Y:S01]  /*2760*/  UTCHMMA tmem[UR14], gdesc[UR18], tmem[UR10], tmem[UR32], idesc[UR33], UPT ;  /* 0x00ff20120e0079ea */ /* 0x0001e2000b80000a */
[----:B------:R0:W-:Y:S01]  /*2770*/  UTCHMMA tmem[UR22], gdesc[UR4], tmem[UR21], tmem[UR34], idesc[UR35], UPT ;  /* 0x00ff2204160079ea */ /* 0x0001e2000b800015 */
[----:B------:R0:W-:Y:S01]  /*2780*/  UTCHMMA tmem[UR23], gdesc[UR18], tmem[UR25], tmem[UR36], idesc[UR37], UPT ;  /* 0x00ff2412170079ea */ /* 0x0001e2000b800019 */
[----:B------:R-:W-:Y:S05]  /*2790*/  @!P0 BRA `(.L_x_13) ;  /* 0x0000000000148947 */ /* 0x000fea0003800000 */
[----:B0-----:R-:W-:Y:S01]  /*27a0*/  UMOV UR4, UR20 ;  /* 0x0000001400047c82 */ /* 0x001fe20008000000 */
[----:B------:R-:W-:Y:S02]  /*27b0*/  UMOV UR5, URZ ;  /* 0x000000ff00057c82 */ /* 0x000fe40008000000 */
[----:B------:R-:W-:Y:S02]  /*27c0*/  UMOV UR4, UR4 ;  /* 0x0000000400047c82 */ /* 0x000fe40008000000 */
[----:B------:R2:W-:Y:S01]  /*27d0*/  UTCBAR [UR4], URZ ;  /* 0x000000ff040073e9 */ /* 0x0005e200080000ff */
[----:B------:R-:W-:Y:S02]  /*27e0*/  NOP ;  /* 0x0000000000007918 */ /* 0x000fe40000000000 */
.L_x_13:
[----:B0-2---:R-:W-:Y:S05]  /*27f0*/  BSYNC.RECONVERGENT B0 ;  /* 0x0000000000007941 */ /* 0x005fea0003800200 */
.L_x_12:
[----:B------:R-:W-:Y:S05]  /*2800*/  BRA `(.L_x_14) ;  /* 0x0000000000087947 */ /* 0x000fea0003800000 */
.L_x_11:
[----:B------:R-:W-:-:S09]  /*2810*/  UISETP.GE.AND UP2, UPT, UR6, URZ, UPT ;  /* 0x000000ff0600728c */ /* 0x000fd2000bf46270 */
[----:B------:R-:W-:Y:S05]  /*2820*/  BRA.U !UP2, `(.L_x_15) ;  /* 0x000000250a007547 */ /* 0x000fea000b800000 */
.L_x_14:
[----:B------:R-:W-:Y:S01]  /*2830*/  UIADD3 UR23, UPT, UPT, UR6, 0xe0, URZ ;  /* 0x000000e006177890 */ /* 0x000fe2000fffe0ff */
[----:B------:R-:W-:Y:S01]  /*2840*/  IMAD.MOV.U32 R56, RZ, RZ, RZ ;  /* 0x000000ffff387224 */ /* 0x000fe200078e00ff */
[----:B------:R-:W-:Y:S01]  /*2850*/  UIADD3 UR6, UPT, UPT, UR9, 0x2800, URZ ;  /* 0x0000280009067890 */ /* 0x000fe2000fffe0ff */
[----:B------:R-:W-:Y:S01]  /*2860*/  IMAD.MOV.U32 R47, RZ, RZ, RZ ;  /* 0x000000ffff2f7224 */ /* 0x000fe200078e00ff */
[----:B------:R-:W-:Y:S01]  /*2870*/  USHF.L.U32 UR22, UR7, 0x5, URZ ;  /* 0x0000000507167899 */ /* 0x000fe200080006ff */
[----:B------:R-:W-:Y:S01]  /*2880*/  IMAD.MOV.U32 R50, RZ, RZ, RZ ;  /* 0x000000ffff327224 */ /* 0x000fe200078e00ff */
[----:B------:R-:W-:Y:S02]  /*2890*/  USHF.R.U32.HI UR7, URZ, 0x4, UR9 ;  /* 0x00000004ff077899 */ /* 0x000fe40008011609 */
[----:B------:R-:W-:Y:S02]  /*28a0*/  USHF.R.U32.HI UR6, URZ, 0x4, UR6 ;  /* 0x00000004ff067899 */ /* 0x000fe40008011606 */
[----:B------:R-:W-:-:S02]  /*28b0*/  USGXT.U32 UR7, UR7, 0xe ;  /* 0x0000000e0707789a */ /* 0x000fc40008000000 */
[----:B------:R-:W-:Y:S02]  /*28c0*/  USHF.L.U32 UR5, UR15, 0x5, URZ ;  /* 0x000000050f057899 */ /* 0x000fe400080006ff */
[----:B------:R-:W-:Y:S02]  /*28d0*/  USGXT.U32 UR6, UR6, 0xe ;  /* 0x0000000e0606789a */ /* 0x000fe40008000000 */
[----:B------:R-:W-:Y:S02]  /*28e0*/  USHF.R.U32.HI UR14, URZ, 0x4, UR17 ;  /* 0x00000004ff0e7899 */ /* 0x000fe40008011611 */
[----:B------:R-:W-:Y:S02]  /*28f0*/  UIADD3 UR34, UP3, UPT, UR7, 0x800100, URZ ;  /* 0x0080010007227890 */ /* 0x000fe4000ff7e0ff */
[----:B------:R-:W-:Y:S01]  /*2900*/  ULOP3.LUT UR36, UR7, 0x800000, URZ, 0xfc, !UPT ;  /* 0x0080000007247892 */ /* 0x000fe2000f8efcff */
[----:B------:R-:W-:Y:S01]  /*2910*/  UMOV UR4, URZ ;  /* 0x000000ff00047c82 */ /* 0x000fe20008000000 */
[----:B------:R-:W-:Y:S01]  /*2920*/  UMOV UR18, 0xfffffffe ;  /* 0xfffffffe00127882 */ /* 0x000fe20000000000 */
[----:B------:R-:W-:Y:S01]  /*2930*/  UMOV UR19, 0x7fffbfdf ;  /* 0x7fffbfdf00137882 */ /* 0x000fe20000000000 */
[----:B------:R-:W-:Y:S01]  /*2940*/  UMOV UR7, URZ ;  /* 0x000000ff00077c82 */ /* 0x000fe20008000000 */
[----:B------:R-:W-:Y:S01]  /*2950*/  UMOV UR33, UR20 ;  /* 0x0000001400217c82 */ /* 0x000fe20008000000 */
[----:B------:R-:W-:Y:S01]  /*2960*/  UISETP.NE.U32.AND UP2, UPT, UR24, URZ, UPT ;  /* 0x000000ff1800728c */ /* 0x000fe2000bf45070 */
[----:B------:R-:W-:Y:S01]  /*2970*/  UMOV UR17, 0x1 ;  /* 0x0000000100117882 */ /* 0x000fe20000000000 */
[----:B------:R-:W0:Y:S01]  /*2980*/  LDCU UR40, c[0x0][0x3a8] ;  /* 0x00007500ff2877ac */ /* 0x000e220008000800 */
[----:B------:R-:W-:-:S02]  /*2990*/  USGXT.U32 UR14, UR14, 0xe ;  /* 0x0000000e0e0e789a */ /* 0x000fc40008000000 */
[----:B------:R-:W-:Y:S02]  /*29a0*/  UIADD3.X UR35, UPT, UPT, UR4, 0x40004040, URZ, UP3, !UPT ;  /* 0x4000404004237890 */ /* 0x000fe40009ffe4ff */
[----:B------:R-:W-:Y:S01]  /*29b0*/  UIADD3.64 UR18, UPT, UPT, UR6, -UR18, URZ ;  /* 0x8000001206127297 */ /* 0x000fe2000fffe0ff */
[----:B------:R-:W-:Y:S01]  /*29c0*/  UMOV UR31, UR22 ;  /* 0x00000016001f7c82 */ /* 0x000fe20008000000 */
[----:B------:R-:W-:Y:S01]  /*29d0*/  UMOV UR32, UR5 ;  /* 0x0000000500207c82 */ /* 0x000fe20008000000 */
[----:B------:R-:W-:Y:S01]  /*29e0*/  UMOV UR15, 0xc0004010 ;  /* 0xc0004010000f7882 */ /* 0x000fe20000000000 */
[----:B------:R-:W-:Y:S01]  /*29f0*/  UMOV UR20, UR6 ;  /* 0x0000000600147c82 */ /* 0x000fe20008000000 */
[----:B------:R-:W-:-:S07]  /*2a00*/  UMOV UR21, 0x80004020 ;  /* 0x8000402000157882 */ /* 0x000fce0000000000 */
.L_x_20:
[----:B-1----:R-:W-:Y:S02]  /*2a10*/  IMAD.U32 R5, RZ, RZ, UR31 ;  /* 0x0000001fff057e24 */ /* 0x002fe4000f8e00ff */
[----:B------:R-:W-:Y:S02]  /*2a20*/  IMAD.U32 R7, RZ, RZ, UR31 ;  /* 0x0000001fff077e24 */ /* 0x000fe4000f8e00ff */
[----:B------:R-:W-:-:S04]  /*2a30*/  IMAD.WIDE R4, R5, 0x2, R44 ;  /* 0x0000000205047825 */ /* 0x000fc800078e022c */
[----:B------:R-:W-:Y:S02]  /*2a40*/  IMAD.WIDE R6, R7, 0x2, R42 ;  /* 0x0000000207067825 */ /* 0x000fe400078e022a */
[----:B------:R1:W2:Y:S04]  /*2a50*/  LDG.E.U16 R4, desc[UR28][R4.64] ;  /* 0x0000001c04047981 */ /* 0x0002a8000c1e1500 */
[----:B------:R3:W4:Y:S01]  /*2a60*/  LDG.E.U16 R6, desc[UR28][R6.64] ;  /* 0x0000001c06067981 */ /* 0x000722000c1e1500 */
[C---:B------:R-:W-:Y:S01]  /*2a70*/  IADD3 R9, P1, PT, R47.reuse, 0x35, RZ ;  /* 0x000000352f097810 */ /* 0x040fe20007f3e0ff */
[----:B------:R-:W-:Y:S01]  /*2a80*/  UMOV UR6, 0x1 ;  /* 0x0000000100067882 */ /* 0x000fe20000000000 */
[----:B------:R-:W-:Y:S02]  /*2a90*/  IADD3 R81, P3, PT, R47, 0x22, RZ ;  /* 0x000000222f517810 */ /* 0x000fe40007f7e0ff */
[----:B------:R-:W-:Y:S01]  /*2aa0*/  ISETP.GT.U32.AND P2, PT, R9, R0, PT ;  /* 0x000000000900720c */ /* 0x000fe20003f44070 */
[--C-:B------:R-:W-:Y:S01]  /*2ab0*/  IMAD.X R18, RZ, RZ, R50.reuse, P1 ;  /* 0x000000ffff127224 */ /* 0x100fe200008e0632 */
[C---:B------:R-:W-:Y:S01]  /*2ac0*/  IADD3 R9, P4, PT, R47.reuse, 0x21, RZ ;  /* 0x000000212f097810 */ /* 0x040fe20007f9e0ff */
[----:B------:R-:W-:Y:S01]  /*2ad0*/  IMAD.X R66, RZ, RZ, R50, P3 ;  /* 0x000000ffff427224 */ /* 0x000fe200018e0632 */
[----:B------:R-:W-:-:S02]  /*2ae0*/  IADD3 R71, P5, PT, R47, 0x24, RZ ;  /* 0x000000242f477810 */ /* 0x000fc40007fbe0ff */
[C---:B------:R-:W-:Y:S01]  /*2af0*/  IADD3 R11, P0, PT, R47.reuse, 0x23, RZ ;  /* 0x000000232f0b7810 */ /* 0x040fe20007f1e0ff */
[--C-:B------:R-:W-:Y:S01]  /*2b00*/  IMAD.X R48, RZ, RZ, R50.reuse, P4 ;  /* 0x000000ffff307224 */ /* 0x100fe200020e0632 */
        /* <DEDUP_REMOVED lines=13> */
[----:B------:R-:W-:Y:S01]  /*2be0*/  IMAD.X R80, RZ, RZ, R50, P3 ;  /* 0x000000ffff507224 */ /* 0x000fe200018e0632 */
[----:B------:R-:W-:-:S02]  /*2bf0*/  IADD3 R49, P0, PT, R47, 0x2b, RZ ;  /* 0x0000002b2f317810 */ /* 0x000fc40007f1e0ff */
[----:B------:R-:W-:Y:S01]  /*2c00*/  IADD3.X R86, PT, PT, RZ, R50, RZ, P4, !PT ;  /* 0x00000032ff567210 */ /* 0x000fe200027fe4ff */
[--C-:B------:R-:W-:Y:S01]  /*2c10*/  IMAD.X R72, RZ, RZ, R50.reuse, P5 ;  /* 0x000000ffff487224 */ /* 0x100fe200028e0632 */
[C---:B-1----:R-:W-:Y:S01]  /*2c20*/  IADD3 R5, P3, PT, R47.reuse, 0x2e, RZ ;  /* 0x0000002e2f057810 */ /* 0x042fe20007f7e0ff */
[--C-:B------:R-:W-:Y:S01]  /*2c30*/  IMAD.X R70, RZ, RZ, R50.reuse, P0 ;  /* 0x000000ffff467224 */ /* 0x100fe200000e0632 */
[C---:B------:R-:W-:Y:S02]  /*2c40*/  IADD3 R53, P4, PT, R47.reuse, 0x2d, RZ ;  /* 0x0000002d2f357810 */ /* 0x040fe40007f9e0ff */
[C---:B------:R-:W-:Y:S01]  /*2c50*/  IADD3 R13, P5, PT, R47.reuse, 0x30, RZ ;  /* 0x000000302f0d7810 */ /* 0x040fe20007fbe0ff */
[--C-:B------:R-:W-:Y:S01]  /*2c60*/  IMAD.X R76, RZ, RZ, R50.reuse, P3 ;  /* 0x000000ffff4c7224 */ /* 0x100fe200018e0632 */
[C---:B---3--:R-:W-:Y:S01]  /*2c70*/  IADD3 R7, P0, PT, R47.reuse, 0x2f, RZ ;  /* 0x0000002f2f077810 */ /* 0x048fe20007f1e0ff */
[--C-:B------:R-:W-:Y:S01]  /*2c80*/  IMAD.X R74, RZ, RZ, R50.reuse, P4 ;  /* 0x000000ffff4a7224 */ /* 0x100fe200020e0632 */
[----:B------:R-:W-:Y:S01]  /*2c90*/  LOP3.LUT P6, RZ, R2, 0xff, RZ, 0xc0, !PT ;  /* 0x000000ff02ff7812 */ /* 0x000fe200078cc0ff */
[--C-:B------:R-:W-:Y:S01]  /*2ca0*/  IMAD.X R8, RZ, RZ, R50.reuse, P5 ;  /* 0x000000ffff087224 */ /* 0x100fe200028e0632 */
[C---:B------:R-:W-:Y:S01]  /*2cb0*/  IADD3 R17, P3, PT, R47.reuse, 0x32, RZ ;  /* 0x000000322f117810 */ /* 0x040fe20007f7e0ff */
[----:B------:R-:W-:Y:S01]  /*2cc0*/  IMAD.X R78, RZ, RZ, R50, P0 ;  /* 0x000000ffff4e7224 */ /* 0x000fe200000e0632 */
[----:B------:R-:W-:-:S02]  /*2cd0*/  IADD3 R15, P4, PT, R47, 0x31, RZ ;  /* 0x000000312f0f7810 */ /* 0x000fc40007f9e0ff */
[C---:B------:R-:W-:Y:S01]  /*2ce0*/  IADD3 R19, P5, PT, R47.reuse, 0x33, RZ ;  /* 0x000000332f137810 */ /* 0x040fe20007fbe0ff */
[--C-:B------:R-:W-:Y:S01]  /*2cf0*/  IMAD.X R12, RZ, RZ, R50.reuse, P3 ;  /* 0x000000ffff0c7224 */ /* 0x100fe200018e0632 */
[----:B------:R-:W-:Y:S01]  /*2d00*/  IADD3 R21, P0, PT, R47, 0x34, RZ ;  /* 0x000000342f157810 */ /* 0x000fe20007f1e0ff */
[----:B------:R-:W-:Y:S01]  /*2d10*/  IMAD.X R10, RZ, RZ, R50, P4 ;  /* 0x000000ffff0a7224 */ /* 0x000fe200020e0632 */
[----:B------:R-:W-:-:S04]  /*2d20*/  @!UP1 UIADD3 UR6, UPT, UPT, -UR6, 0x100000, URZ ;  /* 0x0010000006069890 */ /* 0x000fc8000fffe1ff */
[----:B------:R-:W-:Y:S02]  /*2d30*/  @!UP1 USHF.L.U32 UR7, UR6, 0xb, URZ ;  /* 0x0000000b06079899 */ /* 0x000fe400080006ff */
[----:B------:R-:W-:Y:S01]  /*2d40*/  @!UP1 USHF.L.U32 UR6, UR6, 0x1, URZ ;  /* 0x0000000106069899 */ /* 0x000fe200080006ff */
[--C-:B------:R-:W-:Y:S01]  /*2d50*/  IMAD.X R14, RZ, RZ, R50.reuse, P5 ;  /* 0x000000ffff0e7224 */ /* 0x100fe200028e0632 */
[----:B------:R-:W-:Y:S01]  /*2d60*/  IADD3 R23, P3, PT, R47, 0x37, RZ ;  /* 0x000000372f177810 */ /* 0x000fe20007f7e0ff */
[--C-:B------:R-:W-:Y:S01]  /*2d70*/  IMAD.X R16, RZ, RZ, R50.reuse, P0 ;  /* 0x000000ffff107224 */ /* 0x100fe200000e0632 */
[-C--:B------:R-:W-:Y:S01]  /*2d80*/  ISETP.GT.U32.AND P4, PT, R21, R0.reuse, PT ;  /* 0x000000001500720c */ /* 0x080fe20003f84070 */
[----:B------:R-:W-:Y:S01]  /*2d90*/  VOTEU.ALL UP3, P6 ;  /* 0x0000000000ff7886 */ /* 0x000fe20003060000 */
[----:B------:R-:W-:Y:S01]  /*2da0*/  IADD3 R21, P5, PT, R47, 0x36, RZ ;  /* 0x000000362f157810 */ /* 0x000fe20007fbe0ff */
[----:B------:R-:W-:Y:S01]  /*2db0*/  IMAD.X R22, RZ, RZ, R50, P3 ;  /* 0x000000ffff167224 */ /* 0x000fe200018e0632 */
[----:B------:R-:W-:-:S02]  /*2dc0*/  ISETP.GT.U32.AND P0, PT, R23, R0, PT ;  /* 0x000000001700720c */ /* 0x000fc40003f04070 */
[C---:B------:R-:W-:Y:S01]  /*2dd0*/  IADD3 R23, P1, PT, R47.reuse, 0x38, RZ ;  /* 0x000000382f177810 */ /* 0x040fe20007f3e0ff */
[--C-:B------:R-:W-:Y:S01]  /*2de0*/  IMAD.X R20, RZ, RZ, R50.reuse, P5 ;  /* 0x000000ffff147224 */ /* 0x100fe200028e0632 */
[C---:B------:R-:W-:Y:S02]  /*2df0*/  IADD3 R25, P5, PT, R47.reuse, 0x39, RZ ;  /* 0x000000392f197810 */ /* 0x040fe40007fbe0ff */
[C---:B------:R-:W-:Y:S02]  /*2e00*/  IADD3 R27, P3, PT, R47.reuse, 0x3a, RZ ;  /* 0x0000003a2f1b7810 */ /* 0x040fe40007f7e0ff */
[----:B------:R-:W-:Y:S01]  /*2e10*/  IADD3.X R24, PT, PT, RZ, R50, RZ, P1, !PT ;  /* 0x00000032ff187210 */ /* 0x000fe20000ffe4ff */
[--C-:B------:R-:W-:Y:S01]  /*2e20*/  IMAD.X R26, RZ, RZ, R50.reuse, P5 ;  /* 0x000000ffff1a7224 */ /* 0x100fe200028e0632 */
[C---:B------:R-:W-:Y:S01]  /*2e30*/  IADD3 R29, P1, PT, R47.reuse, 0x3b, RZ ;  /* 0x0000003b2f1d7810 */ /* 0x040fe20007f3e0ff */
[----:B------:R-:W-:Y:S01]  /*2e40*/  IMAD.X R28, RZ, RZ, R50, P3 ;  /* 0x000000ffff1c7224 */ /* 0x000fe200018e0632 */
[----:B------:R-:W-:-:S02]  /*2e50*/  IADD3 R31, P5, PT, R47, 0x3c, RZ ;  /* 0x0000003c2f1f7810 */ /* 0x000fc40007fbe0ff */
[C---:B------:R-:W-:Y:S01]  /*2e60*/  IADD3 R33, P3, PT, R47.reuse, 0x3d, RZ ;  /* 0x0000003d2f217810 */ /* 0x040fe20007f7e0ff */
[--C-:B------:R-:W-:Y:S01]  /*2e70*/  IMAD.X R30, RZ, RZ, R50.reuse, P1 ;  /* 0x000000ffff1e7224 */ /* 0x100fe200008e0632 */
[----:B------:R-:W-:Y:S01]  /*2e80*/  IADD3 R35, P1, PT, R47, 0x3e, RZ ;  /* 0x0000003e2f237810 */ /* 0x000fe20007f3e0ff */
[--C-:B------:R-:W-:Y:S01]  /*2e90*/  IMAD.X R32, RZ, RZ, R50.reuse, P5 ;  /* 0x000000ffff207224 */ /* 0x100fe200028e0632 */
[----:B------:R-:W-:Y:S01]  /*2ea0*/  ISETP.GT.U32.AND P5, PT, R21, R0, PT ;  /* 0x000000001500720c */ /* 0x000fe20003fa4070 */
[--C-:B------:R-:W-:Y:S01]  /*2eb0*/  IMAD.X R34, RZ, RZ, R50.reuse, P3 ;  /* 0x000000ffff227224 */ /* 0x100fe200018e0632 */
[C---:B------:R-:W-:Y:S01]  /*2ec0*/  IADD3 R21, P3, PT, R47.reuse, 0x3f, RZ ;  /* 0x0000003f2f157810 */ /* 0x040fe20007f7e0ff */
[--C-:B------:R-:W-:Y:S01]  /*2ed0*/  IMAD.X R58, RZ, RZ, R50.reuse, P1 ;  /* 0x000000ffff3a7224 */ /* 0x100fe200008e0632 */
[----:B------:R-:W-:Y:S02]  /*2ee0*/  IADD3 R47, P1, PT, R47, 0x20, RZ ;  /* 0x000000202f2f7810 */ /* 0x000fe40007f3e0ff */
[----:B------:R-:W-:Y:S01]  /*2ef0*/  ISETP.GT.U32.AND.EX P2, PT, R18, RZ, PT, P2 ;  /* 0x000000ff1200720c */ /* 0x000fe20003f44120 */
[--C-:B------:R-:W-:Y:S01]  /*2f00*/  IMAD.X R87, RZ, RZ, R50.reuse, P3 ;  /* 0x000000ffff577224 */ /* 0x100fe200018e0632 */
[----:B------:R-:W-:Y:S01]  /*2f10*/  ISETP.GT.U32.AND.EX P4, PT, R16, RZ, PT, P4 ;  /* 0x000000ff1000720c */ /* 0x000fe20003f84140 */
[----:B------:R-:W-:Y:S01]  /*2f20*/  IMAD.X R50, RZ, RZ, R50, P1 ;  /* 0x000000ffff327224 */ /* 0x000fe200008e0632 */
[----:B------:R-:W-:-:S02]  /*2f30*/  ISETP.GT.U32.AND.EX P0, PT, R22, RZ, PT, P0 ;  /* 0x000000ff1600720c */ /* 0x000fc40003f04100 */
[-C--:B------:R-:W-:Y:S02]  /*2f40*/  ISETP.GT.U32.AND P3, PT, R15, R0.reuse, PT ;  /* 0x000000000f00720c */ /* 0x080fe40003f64070 */
[----:B------:R-:W-:Y:S02]  /*2f50*/  ISETP.GT.U32.AND P1, PT, R13, R0, PT ;  /* 0x000000000d00720c */ /* 0x000fe40003f24070 */
[----:B------:R-:W-:Y:S02]  /*2f60*/  ISETP.GT.U32.AND.EX P5, PT, R20, RZ, PT, P5 ;  /* 0x000000ff1400720c */ /* 0x000fe40003fa4150 */
[----:B------:R-:W-:Y:S02]  /*2f70*/  SEL R54, RZ, 0x4, !P2 ;  /* 0x00000004ff367807 */ /* 0x000fe40005000000 */
[----:B------:R-:W-:Y:S02]  /*2f80*/  SEL R57, RZ, 0x7fff8, !P4 ;  /* 0x0007fff8ff397807 */ /* 0x000fe40006000000 */
[----:B------:R-:W-:-:S02]  /*2f90*/  SEL R60, RZ, 0x1, !P0 ;  /* 0x00000001ff3c7807 */ /* 0x000fc40004000000 */
[-C--:B------:R-:W-:Y:S02]  /*2fa0*/  ISETP.GT.U32.AND P2, PT, R19, R0.reuse, PT ;  /* 0x000000001300720c */ /* 0x080fe40003f44070 */
[-C--:B------:R-:W-:Y:S02]  /*2fb0*/  ISETP.GT.U32.AND P4, PT, R17, R0.reuse, PT ;  /* 0x000000001100720c */ /* 0x080fe40003f84070 */
[----:B------:R-:W-:Y:S02]  /*2fc0*/  ISETP.GT.U32.AND P0, PT, R33, R0, PT ;  /* 0x000000002100720c */ /* 0x000fe40003f04070 */
[----:B------:R-:W-:Y:S02]  /*2fd0*/  ISETP.GT.U32.AND.EX P3, PT, R10, RZ, PT, P3 ;  /* 0x000000ff0a00720c */ /* 0x000fe40003f64130 */
[----:B------:R-:W-:Y:S02]  /*2fe0*/  ISETP.GT.U32.AND.EX P1, PT, R8, RZ, PT, P1 ;  /* 0x000000ff0800720c */ /* 0x000fe40003f24110 */
[----:B------:R-:W-:Y:S01]  /*2ff0*/  SEL R75, RZ, 0x1fffe, !P5 ;  /* 0x0001fffeff4b7807 */ /* 0x000fe20006800000 */
[----:B--2---:R1:W-:Y:S04]  /*3000*/  STS.U16 [R3+UR9+0x2400], R4 ;  /* 0x0024000403007988 */ /* 0x0043e80008000409 */
[----:B----4-:R1:W-:Y:S01]  /*3010*/  STS.U16 [R3+UR9+0x2600], R6 ;  /* 0x0026000603007988 */ /* 0x0103e20008000409 */
[----:B------:R2:W-:Y:S06]  /*3020*/  MEMBAR.ALL.CTA ;  /* 0x0000000000007992 */ /* 0x0005ec0000008000 */
[----:B--2---:R-:W-:Y:S04]  /*3030*/  FENCE.VIEW.ASYNC.S ;  /* 0x00000000000073c6 */ /* 0x004fe80000000000 */
[----:B------:R-:W2:Y:S02]  /*3040*/  FENCE.VIEW.ASYNC.S ;  /* 0x00000000000073c6 */ /* 0x000ea40000000000 */
[----:B--2---:R1:W2:Y:S02]  /*3050*/  @!UP3 SYNCS.EXCH.64 URZ, [UR9+0x2c10], UR6 ;  /* 0x002c100609ffb5b2 */ /* 0x0042a40008000100 */
[----:B--2---:R-:W-:Y:S06]  /*3060*/  BAR.SYNC.DEFER_BLOCKING 0x0 ;  /* 0x0000000000007b1d */ /* 0x004fec0000010000 */
[----:B-1----:R-:W-:Y:S05]  /*3070*/  BRA.U UP2, `(.L_x_16) ;  /* 0x0000000102387547 */ /* 0x002fea000b800000 */
[----:B------:R-:W-:Y:S02]  /*3080*/  UIADD3 UR37, UPT, UPT, UR10, 0x40, URZ ;  /* 0x000000400a257890 */ /* 0x000fe4000fffe0ff */
[----:B------:R-:W-:Y:S01]  /*3090*/  UIADD3 UR6, UPT, UPT, UR9, 0x2c10, URZ ;  /* 0x00002c1009067890 */ /* 0x000fe2000fffe0ff */
[----:B------:R-:W-:Y:S01]  /*30a0*/  UMOV UR24, UR36 ;  /* 0x0000002400187c82 */ /* 0x000fe20008000000 */
[----:B------:R-:W-:Y:S01]  /*30b0*/  UMOV UR25, 0x40004040 ;  /* 0x4000404000197882 */ /* 0x000fe20000000000 */
[----:B------:R-:W-:Y:S01]  /*30c0*/  UMOV UR26, 0x0 ;  /* 0x00000000001a7882 */ /* 0x000fe20000000000 */
[----:B------:R-:W-:Y:S01]  /*30d0*/  UMOV UR27, 0x8088010 ;  /* 0x08088010001b7882 */ /* 0x000fe20000000000 */
[----:B------:R-:W-:Y:S01]  /*30e0*/  UMOV UR7, URZ ;  /* 0x000000ff00077c82 */ /* 0x000fe20008000000 */
[----:B------:R-:W-:Y:S01]  /*30f0*/  UMOV UR38, 0x0 ;  /* 0x0000000000267882 */ /* 0x000fe20000000000 */
[----:B------:R-:W-:Y:S01]  /*3100*/  UMOV UR39, 0x8088010 ;  /* 0x0808801000277882 */ /* 0x000fe20000000000 */
[----:B------:R1:W-:Y:S01]  /*3110*/  UTCHMMA gdesc[UR24], gdesc[UR14], tmem[UR11], tmem[UR26], idesc[UR27], !UPT ;  /* 0x00ff1a0e180075ea */ /* 0x0003e2000f80000b */
[----:B------:R-:W-:Y:S01]  /*3120*/  UMOV UR6, UR6 ;  /* 0x0000000600067c82 */ /* 0x000fe20008000000 */
[----:B------:R1:W-:Y:S01]  /*3130*/  UTCHMMA gdesc[UR34], gdesc[UR14], tmem[UR37], tmem[UR38], idesc[UR39], !UPT ;  /* 0x00ff260e220075ea */ /* 0x0003e2000f800025 */
[----:B------:R1:W-:Y:S01]  /*3140*/  UTCBAR [UR6], URZ ;  /* 0x000000ff060073e9 */ /* 0x0003e200080000ff */
[----:B------:R-:W-:-:S02]  /*3150*/  NOP ;  /* 0x0000000000007918 */ /* 0x000fc40000000000 */
.L_x_16:
[----:B------:R-:W2:Y:S01]  /*3160*/  SYNCS.PHASECHK.TRANS64.TRYWAIT P5, [UR9+0x2c10], RZ ;  /* 0x002c10ffff0075a7 */ /* 0x000ea200080a1109 */
[----:B------:R-:W-:Y:S02]  /*3170*/  SEL R52, RZ, 0x4, !P3 ;  /* 0x00000004ff347807 */ /* 0x000fe40005800000 */
[----:B------:R-:W-:Y:S02]  /*3180*/  ISETP.GT.U32.AND P3, PT, R31, R0, PT ;  /* 0x000000001f00720c */ /* 0x000fe40003f64070 */
[----:B------:R-:W-:Y:S02]  /*3190*/  ISETP.GT.U32.AND.EX P2, PT, R14, RZ, PT, P2 ;  /* 0x000000ff0e00720c */ /* 0x000fe40003f44120 */
[----:B------:R-:W-:Y:S02]  /*31a0*/  ISETP.GT.U32.AND.EX P4, PT, R12, RZ, PT, P4 ;  /* 0x000000ff0c00720c */ /* 0x000fe40003f84140 */
[----:B------:R-:W-:Y:S02]  /*31b0*/  ISETP.GT.U32.AND.EX P0, PT, R34, RZ, PT, P0 ;  /* 0x000000ff2200720c */ /* 0x000fe40003f04100 */
[----:B------:R-:W-:-:S02]  /*31c0*/  ISETP.GT.U32.AND.EX P3, PT, R32, RZ, PT, P3 ;  /* 0x000000ff2000720c */ /* 0x000fc40003f64130 */
[----:B------:R-:W-:Y:S02]  /*31d0*/  SEL R64, RZ, 0x1, !P2 ;  /* 0x00000001ff407807 */ /* 0x000fe40005000000 */
[----:B------:R-:W-:Y:S02]  /*31e0*/  SEL R77, RZ, 0x1fffe, !P4 ;  /* 0x0001fffeff4d7807 */ /* 0x000fe40006000000 */
[----:B------:R-:W-:Y:S02]  /*31f0*/  SEL R62, RZ, 0x4, !P0 ;  /* 0x00000004ff3e7807 */ /* 0x000fe40004000000 */
[----:B------:R-:W-:Y:S02]  /*3200*/  SEL R73, RZ, 0x7fff8, !P3 ;  /* 0x0007fff8ff497807 */ /* 0x000fe40005800000 */
[-C--:B------:R-:W-:Y:S02]  /*3210*/  ISETP.GT.U32.AND P2, PT, R35, R0.reuse, PT ;  /* 0x000000002300720c */ /* 0x080fe40003f44070 */
[----:B------:R-:W-:-:S02]  /*3220*/  ISETP.GT.U32.AND P4, PT, R25, R0, PT ;  /* 0x000000001900720c */ /* 0x000fc40003f84070 */
[-C--:B------:R-:W-:Y:S02]  /*3230*/  ISETP.GT.U32.AND P0, PT, R23, R0.reuse, PT ;  /* 0x000000001700720c */ /* 0x080fe40003f04070 */
        /* <DEDUP_REMOVED lines=9> */
[----:B------:R-:W-:Y:S02]  /*32d0*/  SEL R68, RZ, 0x1, !P3 ;  /* 0x00000001ff447807 */ /* 0x000fe40005800000 */
[----:B------:R-:W-:-:S02]  /*32e0*/  ISETP.GT.U32.AND P1, PT, R21, R0, PT ;  /* 0x000000001500720c */ /* 0x000fc40003f24070 */
[-C--:B------:R-:W-:Y:S02]  /*32f0*/  ISETP.GT.U32.AND P2, PT, R27, R0.reuse, PT ;  /* 0x000000001b00720c */ /* 0x080fe40003f44070 */
[-C--:B------:R-:W-:Y:S02]  /*3300*/  ISETP.GT.U32.AND P4, PT, R7, R0.reuse, PT ;  /* 0x000000000700720c */ /* 0x080fe40003f84070 */
[-C--:B------:R-:W-:Y:S02]  /*3310*/  ISETP.GT.U32.AND P0, PT, R5, R0.reuse, PT ;  /* 0x000000000500720c */ /* 0x080fe40003f04070 */
[----:B------:R-:W-:Y:S01]  /*3320*/  ISETP.GT.U32.AND P3, PT, R11, R0, PT ;  /* 0x000000000b00720c */ /* 0x000fe20003f64070 */
[----:B--2---:R-:W-:-:S12]  /*3330*/  @!P5 BRA `(.L_x_17) ;  /* 0x000000280000d947 */ /* 0x004fd80003800000 */
.L_x_25:
[----:B------:R-:W-:Y:S01]  /*3340*/  ISETP.GT.U32.AND P5, PT, R9, R0, PT ;  /* 0x000000000900720c */ /* 0x000fe20003fa4070 */
[----:B------:R-:W-:Y:S01]  /*3350*/  BAR.SYNC.DEFER_BLOCKING 0x0 ;  /* 0x0000000000007b1d */ /* 0x000fe20000010000 */
[----:B------:R-:W-:Y:S01]  /*3360*/  ISETP.GT.U32.AND.EX P2, PT, R28, RZ, PT, P2 ;  /* 0x000000ff1c00720c */ /* 0x000fe20003f44120 */
[----:B------:R-:W-:Y:S01]  /*3370*/  IMAD.IADD R60, R60, 0x1, R75 ;  /* 0x000000013c3c7824 */ /* 0x000fe200078e024b */
[----:B------:R-:W-:Y:S01]  /*3380*/  ISETP.GT.U32.AND.EX P5, PT, R48, RZ, PT, P5 ;  /* 0x000000ff3000720c */ /* 0x000fe20003fa4150 */
[----:B------:R-:W-:Y:S01]  /*3390*/  IMAD.IADD R64, R64, 0x1, R77 ;  /* 0x0000000140407824 */ /* 0x000fe200078e024d */
[----:B------:R-:W-:Y:S02]  /*33a0*/  LOP3.LUT P6, RZ, R2, 0xff, RZ, 0xc0, !PT ;  /* 0x000000ff02ff7812 */ /* 0x000fe400078cc0ff */
[----:B------:R-:W-:Y:S01]  /*33b0*/  ISETP.GT.U32.AND.EX P3, PT, R91, RZ, PT, P3 ;  /* 0x000000ff5b00720c */ /* 0x000fe20003f64130 */
[----:B------:R-:W2:Y:S01]  /*33c0*/  LDTM.x32 R4, tmem[UR13] ;  /* 0x0000000d000479ee */ /* 0x000ea200082c0000 */
[----:B------:R-:W-:-:S02]  /*33d0*/  SEL R85, RZ, 0x1fffe, !P2 ;  /* 0x0001fffeff557807 */ /* 0x000fc40005000000 */
[----:B------:R-:W-:Y:S02]  /*33e0*/  ISETP.GT.U32.AND P2, PT, R81, R0, PT ;  /* 0x000000005100720c */ /* 0x000fe40003f44070 */
[----:B------:R-:W-:Y:S01]  /*33f0*/  ISETP.GT.U32.AND.EX P1, PT, R87, RZ, PT, P1 ;  /* 0x000000ff5700720c */ /* 0x000fe20003f24110 */
[----:B------:R-:W-:Y:S01]  /*3400*/  IMAD.IADD R68, R68, 0x1, R85 ;  /* 0x0000000144447824 */ /* 0x000fe200078e0255 */
[----:B------:R-:W-:Y:S02]  /*3410*/  ISETP.GT.U32.AND.EX P2, PT, R66, RZ, PT, P2 ;  /* 0x000000ff4200720c */ /* 0x000fe40003f44120 */
[----:B------:R-:W-:Y:S02]  /*3420*/  LOP3.LUT R60, R60, 0x3, RZ, 0xc0, !PT ;  /* 0x000000033c3c7812 */ /* 0x000fe400078ec0ff */
[----:B------:R-:W-:Y:S02]  /*3430*/  LOP3.LUT R64, R64, 0x3, RZ, 0xc0, !PT ;  /* 0x0000000340407812 */ /* 0x000fe400078ec0ff */
[----:B------:R-:W-:-:S02]  /*3440*/  IADD3 R54, PT, PT, R60, R57, R54 ;  /* 0x000000393c367210 */ /* 0x000fc40007ffe036 */
[----:B------:R-:W-:Y:S01]  /*3450*/  LOP3.LUT R68, R68, 0x3, RZ, 0xc0, !PT ;  /* 0x0000000344447812 */ /* 0x000fe200078ec0ff */
[----:B------:R-:W3:Y:S01]  /*3460*/  @!P6 SYNCS.CCTL.IV [UR9+0x2c10] ;  /* 0x002c1000ff00e9b1 */ /* 0x000ee20008000009 */
[----:B------:R-:W-:Y:S01]  /*3470*/  NOP ;  /* 0x0000000000007918 */ /* 0x000fe20000000000 */
[----:B------:R-:W-:Y:S01]  /*3480*/  IMAD.SHL.U32 R54, R54, 0x100, RZ ;  /* 0x0000010036367824 */ /* 0x000fe200078e00ff */
[----:B------:R-:W-:Y:S02]  /*3490*/  IADD3 R55, PT, PT, R64, R55, R52 ;  /* 0x0000003740377210 */ /* 0x000fe40007ffe034 */
[----:B------:R-:W-:Y:S02]  /*34a0*/  IADD3 R61, PT, PT, R68, R61, R58 ;  /* 0x0000003d443d7210 */ /* 0x000fe40007ffe03a */
[----:B------:R-:W-:Y:S01]  /*34b0*/  ISETP.GT.U32.AND.EX P4, PT, R78, RZ, PT, P4 ;  /* 0x000000ff4e00720c */ /* 0x000fe20003f84140 */
[----:B0-2---:R-:W-:Y:S01]  /*34c0*/  FMUL R5, R5, UR40 ;  /* 0x0000002805057c20 */ /* 0x005fe20008400000 */
[----:B------:R-:W-:-:S04]  /*34d0*/  FMUL R9, R9, UR40 ;  /* 0x0000002809097c20 */ /* 0x000fc80008400000 */
[----:B------:R-:W-:Y:S01]  /*34e0*/  FSEL R48, R5, -INF , !P5 ;  /* 0xff80000005307808 */ /* 0x000fe20006800000 */
[----:B------:R-:W-:Y:S01]  /*34f0*/  FMUL R5, R6, UR40 ;  /* 0x0000002806057c20 */ /* 0x000fe20008400000 */
[-C--:B------:R-:W-:Y:S01]  /*3500*/  ISETP.GT.U32.AND P5, PT, R79, R0.reuse, PT ;  /* 0x000000004f00720c */ /* 0x080fe20003fa4070 */
[----:B------:R-:W-:Y:S01]  /*3510*/  FMUL R6, R7, UR40 ;  /* 0x0000002807067c20 */ /* 0x000fe20008400000 */
[----:B------:R-:W-:Y:S01]  /*3520*/  FMUL R7, R8, UR40 ;  /* 0x0000002808077c20 */ /* 0x000fe20008400000 */
[----:B------:R-:W-:Y:S01]  /*3530*/  FMUL R8, R10, UR40 ;  /* 0x000000280a087c20 */ /* 0x000fe20008400000 */
[----:B------:R-:W-:Y:S01]  /*3540*/  ISETP.GT.U32.AND.EX P5, PT, R90, RZ, PT, P5 ;  /* 0x000000ff5a00720c */ /* 0x000fe20003fa4150 */
[----:B------:R-:W-:Y:S01]  /*3550*/  FMUL R10, R11, UR40 ;  /* 0x000000280b0a7c20 */ /* 0x000fe20008400000 */
[----:B------:R-:W-:Y:S01]  /*3560*/  FSEL R6, R6, -INF , !P3 ;  /* 0xff80000006067808 */ /* 0x000fe20005800000 */
[----:B------:R-:W-:Y:S01]  /*3570*/  FMUL R11, R12, UR40 ;  /* 0x000000280c0b7c20 */ /* 0x000fe20008400000 */
[----:B------:R-:W-:Y:S01]  /*3580*/  FSEL R8, R8, -INF , !P5 ;  /* 0xff80000008087808 */ /* 0x000fe20006800000 */
[----:B------:R-:W-:Y:S01]  /*3590*/  FMUL R12, R13, UR40 ;  /* 0x000000280d0c7c20 */ /* 0x000fe20008400000 */
[-C--:B------:R-:W-:Y:S01]  /*35a0*/  ISETP.GT.U32.AND P5, PT, R63, R0.reuse, PT ;  /* 0x000000003f00720c */ /* 0x080fe20003fa4070 */
[----:B------:R-:W-:Y:S01]  /*35b0*/  IMAD.U32 R63, R56, -0x80000000, RZ ;  /* 0x80000000383f7824 */ /* 0x000fe200078e00ff */
[----:B------:R-:W-:Y:S01]  /*35c0*/  ISETP.GT.U32.AND P3, PT, R69, R0, PT ;  /* 0x000000004500720c */ /* 0x000fe20003f64070 */
[----:B------:R-:W-:Y:S01]  /*35d0*/  FMUL R13, R14, UR40 ;  /* 0x000000280e0d7c20 */ /* 0x000fe20008400000 */
[----:B------:R-:W-:Y:S01]  /*35e0*/  SEL R56, RZ, 0x1, !P1 ;  /* 0x00000001ff387807 */ /* 0x000fe20004800000 */
[----:B---3--:R-:W0:Y:S01]  /*35f0*/  SYNCS.PHASECHK.TRANS64.TRYWAIT P6, [UR33], R63 ;  /* 0x0000003fff0075a7 */ /* 0x008e2200080c1121 */
[----:B------:R-:W-:-:S02]  /*3600*/  ISETP.GT.U32.AND.EX P3, PT, R88, RZ, PT, P3 ;  /* 0x000000ff5800720c */ /* 0x000fc40003f64130 */
[----:B------:R-:W-:Y:S01]  /*3610*/  FSEL R5, R5, -INF , !P2 ;  /* 0xff80000005057808 */ /* 0x000fe20005000000 */
[----:B------:R-:W-:Y:S01]  /*3620*/  IMAD.IADD R56, R56, 0x1, R83 ;  /* 0x0000000138387824 */ /* 0x000fe200078e0253 */
[----:B------:R-:W-:Y:S02]  /*3630*/  FSEL R9, R9, -INF , !P3 ;  /* 0xff80000009097808 */ /* 0x000fe40005800000 */
[-C--:B------:R-:W-:Y:S02]  /*3640*/  ISETP.GT.U32.AND P2, PT, R71, R0.reuse, PT ;  /* 0x000000004700720c */ /* 0x080fe40003f44070 */
[----:B------:R-:W-:Y:S02]  /*3650*/  ISETP.GT.U32.AND P3, PT, R65, R0, PT ;  /* 0x000000004100720c */ /* 0x000fe40003f64070 */
[----:B------:R-:W-:Y:S02]  /*3660*/  ISETP.GT.U32.AND.EX P2, PT, R89, RZ, PT, P2 ;  /* 0x000000ff5900720c */ /* 0x000fe40003f44120 */
[----:B------:R-:W-:-:S02]  /*3670*/  ISETP.GT.U32.AND.EX P3, PT, R84, RZ, PT, P3 ;  /* 0x000000ff5400720c */ /* 0x000fc40003f64130 */
[----:B------:R-:W-:Y:S02]  /*3680*/  LOP3.LUT R56, R56, 0x3, RZ, 0xc0, !PT ;  /* 0x0000000338387812 */ /* 0x000fe400078ec0ff */
[----:B------:R-:W-:Y:S02]  /*3690*/  FSEL R7, R7, -INF , !P2 ;  /* 0xff80000007077808 */ /* 0x000fe40005000000 */
[----:B------:R-:W-:Y:S02]  /*36a0*/  FSEL R11, R11, -INF , !P3 ;  /* 0xff8000000b0b7808 */ /* 0x000fe40005800000 */
[-C--:B------:R-:W-:Y:S02]  /*36b0*/  ISETP.GT.U32.AND P2, PT, R67, R0.reuse, PT ;  /* 0x000000004300720c */ /* 0x080fe40003f44070 */
[----:B------:R-:W-:Y:S02]  /*36c0*/  ISETP.GT.U32.AND P3, PT, R59, R0, PT ;  /* 0x000000003b00720c */ /* 0x000fe40003f64070 */
[----:B------:R-:W-:-:S02]  /*36d0*/  IADD3 R56, PT, PT, R56, R73, R62 ;  /* 0x0000004938387210 */ /* 0x000fc40007ffe03e */
[----:B------:R-:W-:Y:S02]  /*36e0*/  ISETP.GT.U32.AND.EX P2, PT, R86, RZ, PT, P2 ;  /* 0x000000ff5600720c */ /* 0x000fe40003f44120 */
[----:B------:R-:W-:Y:S02]  /*36f0*/  ISETP.GT.U32.AND.EX P5, PT, R82, RZ, PT, P5 ;  /* 0x000000ff5200720c */ /* 0x000fe40003fa4150 */
[----:B------:R-:W-:Y:S02]  /*3700*/  ISETP.GT.U32.AND.EX P3, PT, R80, RZ, PT, P3 ;  /* 0x000000ff5000720c */ /* 0x000fe40003f64130 */
[----:B------:R-:W-:Y:S02]  /*3710*/  LOP3.LUT R14, R54, 0xf00, RZ, 0xe2, !PT ;  /* 0x00000f00360e7812 */ /* 0x000fe400078ee2ff */
[----:B------:R-:W-:Y:S02]  /*3720*/  LOP3.LUT R56, R56, 0xf, RZ, 0xc0, !PT ;  /* 0x0000000f38387812 */ /* 0x000fe400078ec0ff */
[----:B------:R-:W-:Y:S01]  /*3730*/  FSEL R10, R10, -INF , !P5 ;  /* 0xff8000000a0a7808 */ /* 0x000fe20006800000 */
[----:B------:R-:W-:Y:S01]  /*3740*/  IMAD R14, R55, 0x1000, R14 ;  /* 0x00001000370e7824 */ /* 0x000fe200078e020e */
[----:B------:R-:W-:-:S02]  /*3750*/  FSEL R12, R12, -INF , !P2 ;  /* 0xff8000000c0c7808 */ /* 0x000fc40005000000 */
[----:B------:R-:W-:Y:S02]  /*3760*/  FSEL R13, R13, -INF , !P3 ;  /* 0xff8000000d0d7808 */ /* 0x000fe40005800000 */
[-C--:B------:R-:W-:Y:S02]  /*3770*/  ISETP.GT.U32.AND P2, PT, R53, R0.reuse, PT ;  /* 0x000000003500720c */ /* 0x080fe40003f44070 */
[----:B------:R-:W-:Y:S02]  /*3780*/  ISETP.GT.U32.AND P3, PT, R51, R0, PT ;  /* 0x000000003300720c */ /* 0x000fe40003f64070 */
[----:B------:R-:W-:Y:S02]  /*3790*/  LEA R56, R61, R56, 0x4 ;  /* 0x000000383d387211 */ /* 0x000fe400078e20ff */
[----:B------:R-:W-:Y:S01]  /*37a0*/  ISETP.GT.U32.AND P5, PT, R49, R0, PT ;  /* 0x000000003100720c */ /* 0x000fe20003fa4070 */
[----:B0-----:R-:W-:-:S12]  /*37b0*/  @!P6 BRA `(.L_x_18) ;  /* 0x0000002000ece947 */ /* 0x001fd80003800000 */
.L_x_26:
[----:B------:R-:W-:Y:S01]  /*37c0*/  IMAD.U32 R53, RZ, RZ, UR32 ;  /* 0x00000020ff357e24 */ /* 0x000fe2000f8e00ff */
[----:B------:R-:W-:Y:S01]  /*37d0*/  LOP3.LUT R49, R56, 0xff, RZ, 0xc0, !PT ;  /* 0x000000ff38317812 */ /* 0x000fe200078ec0ff */
[----:B------:R-:W-:Y:S01]  /*37e0*/  IMAD.U32 R55, RZ, RZ, UR32 ;  /* 0x00000020ff377e24 */ /* 0x000fe2000f8e00ff */
[----:B------:R-:W-:Y:S01]  /*37f0*/  ISETP.GT.U32.AND.EX P2, PT, R74, RZ, PT, P2 ;  /* 0x000000ff4a00720c */ /* 0x000fe20003f44120 */
[----:B------:R-:W-:Y:S01]  /*3800*/  IMAD.WIDE R52, R53, 0x2, R38 ;  /* 0x0000000235347825 */ /* 0x000fe200078e0226 */
[----:B------:R-:W-:Y:S02]  /*3810*/  ISETP.GT.U32.AND.EX P5, PT, R70, RZ, PT, P5 ;  /* 0x000000ff4600720c */ /* 0x000fe40003fa4150 */
[----:B------:R-:W-:Y:S01]  /*3820*/  ISETP.GT.U32.AND.EX P0, PT, R76, RZ, PT, P0 ;  /* 0x000000ff4c00720c */ /* 0x000fe20003f04100 */
[----:B------:R-:W-:Y:S01]  /*3830*/  IMAD.WIDE R54, R55, 0x2, R40 ;  /* 0x0000000237367825 */ /* 0x000fe200078e0228 */
[----:B------:R-:W-:Y:S01]  /*3840*/  ISETP.GT.U32.AND.EX P3, PT, R72, RZ, PT, P3 ;  /* 0x000000ff4800720c */ /* 0x000fe20003f64130 */
[----:B------:R0:W2:Y:S02]  /*3850*/  LDG.E.U16 R53, desc[UR28][R52.64] ;  /* 0x0000001c34357981 */ /* 0x0000a4000c1e1500 */
[----:B------:R-:W-:-:S02]  /*3860*/  IMAD.IADD R14, R14, 0x1, R49 ;  /* 0x000000010e0e7824 */ /* 0x000fc400078e0231 */
[----:B------:R3:W4:Y:S03]  /*3870*/  LDG.E.U16 R51, desc[UR28][R54.64] ;  /* 0x0000001c36337981 */ /* 0x000726000c1e1500 */
[----:B------:R-:W-:Y:S01]  /*3880*/  LOP3.LUT R49, R14, 0xffff, RZ, 0xc0, !PT ;  /* 0x0000ffff0e317812 */ /* 0x000fe200078ec0ff */
[----:B------:R-:W-:Y:S01]  /*3890*/  FMUL R14, R15, UR40 ;  /* 0x000000280f0e7c20 */ /* 0x000fe20008400000 */
[----:B------:R-:W-:Y:S01]  /*38a0*/  FMUL R15, R16, UR40 ;  /* 0x00000028100f7c20 */ /* 0x000fe20008400000 */
[----:B------:R-:W-:Y:S01]  /*38b0*/  FMUL R16, R17, UR40 ;  /* 0x0000002811107c20 */ /* 0x000fe20008400000 */
[--C-:B------:R-:W-:Y:S02]  /*38c0*/  SHF.R.U32.HI R17, RZ, 0xd, R49.reuse ;  /* 0x0000000dff117819 */ /* 0x100fe40000011631 */
[----:B------:R-:W-:Y:S02]  /*38d0*/  SHF.R.U32.HI R56, RZ, 0xf, R49 ;  /* 0x0000000fff387819 */ /* 0x000fe40000011631 */
[----:B------:R-:W-:-:S02]  /*38e0*/  FSEL R16, R16, -INF , !P2 ;  /* 0xff80000010107808 */ /* 0x000fc40005000000 */
[----:B------:R-:W-:Y:S01]  /*38f0*/  LOP3.LUT P2, RZ, R17, 0x1, RZ, 0xc0, !PT ;  /* 0x0000000111ff7812 */ /* 0x000fe2000784c0ff */
[----:B------:R-:W-:Y:S01]  /*3900*/  FMUL R17, R18, UR40 ;  /* 0x0000002812117c20 */ /* 0x000fe20008400000 */
[----:B------:R-:W-:Y:S01]  /*3910*/  FMUL R18, R19, UR40 ;  /* 0x0000002813127c20 */ /* 0x000fe20008400000 */
[----:B------:R-:W-:Y:S01]  /*3920*/  FSEL R14, R14, -INF , !P5 ;  /* 0xff8000000e0e7808 */ /* 0x000fe20006800000 */
[----:B------:R-:W-:Y:S01]  /*3930*/  FMUL R19, R20, UR40 ;  /* 0x0000002814137c20 */ /* 0x000fe20008400000 */
[----:B------:R-:W-:Y:S02]  /*3940*/  LOP3.LUT P5, RZ, R56, 0x1, RZ, 0xc0, !PT ;  /* 0x0000000138ff7812 */ /* 0x000fe400078ac0ff */
[--C-:B------:R-:W-:Y:S02]  /*3950*/  SHF.R.U32.HI R57, RZ, 0xe, R49.reuse ;  /* 0x0000000eff397819 */ /* 0x100fe40000011631 */
[----:B0-----:R-:W-:Y:S02]  /*3960*/  SHF.R.U32.HI R52, RZ, 0xc, R49 ;  /* 0x0000000cff347819 */ /* 0x001fe40000011631 */
[----:B------:R-:W-:Y:S01]  /*3970*/  FSEL R19, R19, -INF , !P5 ;  /* 0xff80000013137808 */ /* 0x000fe20006800000 */
[----:B------:R-:W-:Y:S01]  /*3980*/  FMUL R21, R21, UR40 ;  /* 0x0000002815157c20 */ /* 0x000fe20008400000 */
[----:B------:R-:W-:-:S02]  /*3990*/  ISETP.GT.U32.AND P5, PT, R47, R0, PT ;  /* 0x000000002f00720c */ /* 0x000fc40003fa4070 */
[----:B------:R-:W-:Y:S02]  /*39a0*/  FSEL R15, R15, -INF , !P3 ;  /* 0xff8000000f0f7808 */ /* 0x000fe40005800000 */
[----:B------:R-:W-:Y:S01]  /*39b0*/  FSEL R17, R17, -INF , !P0 ;  /* 0xff80000011117808 */ /* 0x000fe20004000000 */
[----:B------:R-:W-:Y:S01]  /*39c0*/  FMUL R20, R4, UR40 ;  /* 0x0000002804147c20 */ /* 0x000fe20008400000 */
[----:B------:R-:W-:Y:S02]  /*39d0*/  LOP3.LUT P3, RZ, R57, 0x1, RZ, 0xc0, !PT ;  /* 0x0000000139ff7812 */ /* 0x000fe4000786c0ff */
[----:B------:R-:W-:Y:S02]  /*39e0*/  LOP3.LUT P0, RZ, R52, 0x1, RZ, 0xc0, !PT ;  /* 0x0000000134ff7812 */ /* 0x000fe4000780c0ff */
[----:B------:R-:W-:Y:S02]  /*39f0*/  SHF.R.U32.HI R52, RZ, 0xa, R49 ;  /* 0x0000000aff347819 */ /* 0x000fe40000011631 */
[----:B------:R-:W-:-:S02]  /*3a00*/  ISETP.GT.U32.AND.EX P5, PT, R50, RZ, PT, P5 ;  /* 0x000000ff3200720c */ /* 0x000fc40003fa4150 */
[----:B------:R-:W-:Y:S02]  /*3a10*/  FSEL R4, R21, -INF , !P3 ;  /* 0xff80000015047808 */ /* 0x000fe40005800000 */
[----:B------:R-:W-:Y:S02]  /*3a20*/  LOP3.LUT P3, RZ, R52, 0x1, RZ, 0xc0, !PT ;  /* 0x0000000134ff7812 */ /* 0x000fe4000786c0ff */
[----:B------:R-:W-:Y:S01]  /*3a30*/  FSEL R52, R20, -INF , !P5 ;  /* 0xff80000014347808 */ /* 0x000fe20006800000 */
[----:B------:R-:W-:-:S03]  /*3a40*/  FMUL R20, R22, UR40 ;  /* 0x0000002816147c20 */ /* 0x000fc60008400000 */
[----:B------:R-:W-:Y:S01]  /*3a50*/  FMNMX3 R21, R52, R48, R5, !PT ;  /* 0x0000003034157276 */ /* 0x000fe20007800005 */
[----:B------:R-:W-:-:S03]  /*3a60*/  FMUL R22, R23, UR40 ;  /* 0x0000002817167c20 */ /* 0x000fc60008400000 */
[----:B------:R-:W-:Y:S01]  /*3a70*/  FMNMX3 R23, R21, R6, R7, !PT ;  /* 0x0000000615177276 */ /* 0x000fe20007800007 */
[----:B------:R-:W-:Y:S01]  /*3a80*/  FMUL R21, R24, UR40 ;  /* 0x0000002818157c20 */ /* 0x000fe20008400000 */
[----:B------:R-:W-:Y:S02]  /*3a90*/  FMUL R24, R25, UR40 ;  /* 0x0000002819187c20 */ /* 0x000fe40008400000 */
[----:B------:R-:W-:Y:S02]  /*3aa0*/  FMNMX3 R23, R23, R9, R8, !PT ;  /* 0x0000000917177276 */ /* 0x000fe40007800008 */
[----:B------:R-:W-:Y:S02]  /*3ab0*/  SHF.R.U32.HI R25, RZ, 0x5, R49 ;  /* 0x00000005ff197819 */ /* 0x000fe40000011631 */
[----:B------:R-:W-:Y:S02]  /*3ac0*/  FMNMX3 R23, R23, R10, R11, !PT ;  /* 0x0000000a17177276 */ /* 0x000fe4000780000b */
[----:B---3--:R-:W-:-:S02]  /*3ad0*/  SHF.R.U32.HI R54, RZ, 0xb, R49 ;  /* 0x0000000bff367819 */ /* 0x008fc40000011631 */
[----:B------:R-:W-:Y:S02]  /*3ae0*/  FSEL R24, R24, -INF , !P3 ;  /* 0xff80000018187808 */ /* 0x000fe40005800000 */
[----:B------:R-:W-:Y:S02]  /*3af0*/  LOP3.LUT P3, RZ, R25, 0x1, RZ, 0xc0, !PT ;  /* 0x0000000119ff7812 */ /* 0x000fe4000786c0ff */
[----:B------:R-:W-:Y:S02]  /*3b00*/  FSEL R18, R18, -INF , !P4 ;  /* 0xff80000012127808 */ /* 0x000fe40006000000 */
[----:B------:R-:W-:Y:S02]  /*3b10*/  FMNMX3 R25, R23, R12, R13, !PT ;  /* 0x0000000c17197276 */ /* 0x000fe4000780000d */
[----:B------:R-:W-:Y:S02]  /*3b20*/  LOP3.LUT P4, RZ, R54, 0x1, RZ, 0xc0, !PT ;  /* 0x0000000136ff7812 */ /* 0x000fe4000788c0ff */
[----:B------:R-:W-:-:S02]  /*3b30*/  SHF.R.U32.HI R54, RZ, 0x9, R49 ;  /* 0x00000009ff367819 */ /* 0x000fc40000011631 */
[----:B------:R-:W-:Y:S01]  /*3b40*/  FMNMX3 R25, R25, R14, R15, !PT ;  /* 0x0000000e19197276 */ /* 0x000fe2000780000f */
[----:B------:R-:W-:Y:S01]  /*3b50*/  FMUL R23, R26, UR40 ;  /* 0x000000281a177c20 */ /* 0x000fe20008400000 */
[----:B------:R-:W-:Y:S01]  /*3b60*/  LOP3.LUT P5, RZ, R54, 0x1, RZ, 0xc0, !PT ;  /* 0x0000000136ff7812 */ /* 0x000fe200078ac0ff */
[----:B------:R-:W-:Y:S01]  /*3b70*/  FMUL R26, R27, UR40 ;  /* 0x000000281b1a7c20 */ /* 0x000fe20008400000 */
[----:B------:R-:W-:Y:S02]  /*3b80*/  SHF.R.U32.HI R54, RZ, 0x8, R49 ;  /* 0x00000008ff367819 */ /* 0x000fe40000011631 */
[----:B------:R-:W-:Y:S02]  /*3b90*/  FMNMX3 R27, R25, R16, R17, !PT ;  /* 0x00000010191b7276 */ /* 0x000fe40007800011 */
[----:B------:R-:W-:Y:S02]  /*3ba0*/  FSEL R20, R20, -INF , !P2 ;  /* 0xff80000014147808 */ /* 0x000fe40005000000 */
[----:B------:R-:W-:-:S02]  /*3bb0*/  LOP3.LUT P2, RZ, R54, 0x1, RZ, 0xc0, !PT ;  /* 0x0000000136ff7812 */ /* 0x000fc4000784c0ff */
[----:B------:R-:W-:Y:S02]  /*3bc0*/  SHF.R.U32.HI R54, RZ, 0x6, R49 ;  /* 0x00000006ff367819 */ /* 0x000fe40000011631 */
[----:B------:R-:W-:Y:S02]  /*3bd0*/  FMNMX3 R27, R27, R18, R19, !PT ;  /* 0x000000121b1b7276 */ /* 0x000fe40007800013 */
[----:B------:R-:W-:Y:S02]  /*3be0*/  FSEL R21, R21, -INF , !P4 ;  /* 0xff80000015157808 */ /* 0x000fe40006000000 */
[----:B------:R-:W-:Y:S02]  /*3bf0*/  SHF.R.U32.HI R55, RZ, 0x7, R49 ;  /* 0x00000007ff377819 */ /* 0x000fe40000011631 */
[----:B------:R-:W-:Y:S02]  /*3c00*/  FSEL R22, R22, -INF , !P0 ;  /* 0xff80000016167808 */ /* 0x000fe40004000000 */
[----:B------:R-:W-:-:S02]  /*3c10*/  LOP3.LUT P4, RZ, R54, 0x1, RZ, 0xc0, !PT ;  /* 0x0000000136ff7812 */ /* 0x000fc4000788c0ff */
[----:B------:R-:W-:Y:S02]  /*3c20*/  FMNMX3 R27, R27, R4, R20, !PT ;  /* 0x000000041b1b7276 */ /* 0x000fe40007800014 */
[----:B------:R-:W-:Y:S01]  /*3c30*/  SHF.R.U32.HI R54, RZ, 0x4, R49 ;  /* 0x00000004ff367819 */ /* 0x000fe20000011631 */
[----:B------:R-:W-:Y:S01]  /*3c40*/  FMUL R25, R28, UR40 ;  /* 0x000000281c197c20 */ /* 0x000fe20008400000 */
[----:B------:R-:W-:Y:S01]  /*3c50*/  LOP3.LUT P0, RZ, R55, 0x1, RZ, 0xc0, !PT ;  /* 0x0000000137ff7812 */ /* 0x000fe2000780c0ff */
[----:B------:R-:W-:Y:S01]  /*3c60*/  FMUL R28, R29, UR40 ;  /* 0x000000281d1c7c20 */ /* 0x000fe20008400000 */
[----:B------:R-:W-:Y:S02]  /*3c70*/  FSEL R23, R23, -INF , !P5 ;  /* 0xff80000017177808 */ /* 0x000fe40006800000 */
[----:B------:R-:W-:Y:S02]  /*3c80*/  FMNMX3 R27, R27, R22, R21, !PT ;  /* 0x000000161b1b7276 */ /* 0x000fe40007800015 */
[----:B------:R-:W-:Y:S01]  /*3c90*/  LOP3.LUT P5, RZ, R54, 0x1, RZ, 0xc0, !PT ;  /* 0x0000000136ff7812 */ /* 0x000fe200078ac0ff */
[----:B------:R-:W-:Y:S01]  /*3ca0*/  FMUL R29, R30, UR40 ;  /* 0x000000281e1d7c20 */ /* 0x000fe20008400000 */
[----:B------:R-:W-:-:S02]  /*3cb0*/  SHF.R.U32.HI R55, RZ, 0x3, R49 ;  /* 0x00000003ff377819 */ /* 0x000fc40000011631 */
[--C-:B------:R-:W-:Y:S02]  /*3cc0*/  SHF.R.U32.HI R54, RZ, 0x2, R49.reuse ;  /* 0x00000002ff367819 */ /* 0x100fe40000011631 */
[----:B------:R-:W-:Y:S02]  /*3cd0*/  SHF.R.U32.HI R49, RZ, 0x1, R49 ;  /* 0x00000001ff317819 */ /* 0x000fe40000011631 */
[----:B------:R-:W-:Y:S02]  /*3ce0*/  FSEL R26, R26, -INF , !P2 ;  /* 0xff8000001a1a7808 */ /* 0x000fe40005000000 */
[----:B------:R-:W-:Y:S02]  /*3cf0*/  FSEL R25, R25, -INF , !P0 ;  /* 0xff80000019197808 */ /* 0x000fe40004000000 */
[----:B------:R-:W-:Y:S01]  /*3d00*/  FMNMX3 R30, R27, R24, R23, !PT ;  /* 0x000000181b1e7276 */ /* 0x000fe20007800017 */
[----:B------:R-:W-:Y:S01]  /*3d10*/  FMUL R31, R31, UR40 ;  /* 0x000000281f1f7c20 */ /* 0x000fe20008400000 */
[----:B------:R-:W-:Y:S01]  /*3d20*/  FSEL R28, R28, -INF , !P4 ;  /* 0xff8000001c1c7808 */ /* 0x000fe20006000000 */
[----:B------:R-:W-:Y:S01]  /*3d30*/  FMUL R32, R32, UR40 ;  /* 0x0000002820207c20 */ /* 0x000fe20008400000 */
[----:B------:R-:W-:-:S02]  /*3d40*/  LOP3.LUT P4, RZ, R49, 0x1, RZ, 0xc0, !PT ;  /* 0x0000000131ff7812 */ /* 0x000fc4000788c0ff */
[----:B------:R-:W-:Y:S02]  /*3d50*/  LOP3.LUT P2, RZ, R55, 0x1, RZ, 0xc0, !PT ;  /* 0x0000000137ff7812 */ /* 0x000fe4000784c0ff */
[----:B------:R-:W-:Y:S02]  /*3d60*/  FSEL R29, R29, -INF , !P3 ;  /* 0xff8000001d1d7808 */ /* 0x000fe40005800000 */
[----:B------:R-:W-:Y:S01]  /*3d70*/  FMNMX3 R49, R30, R26, R25, !PT ;  /* 0x0000001a1e317276 */ /* 0x000fe20007800019 */
[----:B------:R-:W-:Y:S01]  /*3d80*/  FMUL R27, R33, UR40 ;  /* 0x00000028211b7c20 */ /* 0x000fe20008400000 */
[----:B------:R-:W-:Y:S01]  /*3d90*/  FMUL R30, R34, UR40 ;  /* 0x00000028221e7c20 */ /* 0x000fe20008400000 */
[----:B------:R-:W-:Y:S02]  /*3da0*/  LOP3.LUT P0, RZ, R54, 0x1, RZ, 0xc0, !PT ;  /* 0x0000000136ff7812 */ /* 0x000fe4000780c0ff */
[----:B------:R-:W-:Y:S02]  /*3db0*/  FSEL R33, R31, -INF , !P5 ;  /* 0xff8000001f217808 */ /* 0x000fe40006800000 */
[----:B------:R-:W-:-:S02]  /*3dc0*/  FSEL R32, R32, -INF , !P2 ;  /* 0xff80000020207808 */ /* 0x000fc40005000000 */
[----:B------:R-:W-:Y:S01]  /*3dd0*/  FMNMX3 R49, R49, R28, R29, !PT ;  /* 0x0000001c31317276 */ /* 0x000fe2000780001d */
[----:B------:R-:W-:Y:S01]  /*3de0*/  FMUL R35, R35, UR40 ;  /* 0x0000002823237c20 */ /* 0x000fe20008400000 */
[----:B------:R-:W-:Y:S02]  /*3df0*/  FSEL R31, R27, -INF , !P0 ;  /* 0xff8000001b1f7808 */ /* 0x000fe40004000000 */
[----:B------:R-:W-:Y:S02]  /*3e00*/  FSEL R30, R30, -INF , !P4 ;  /* 0xff8000001e1e7808 */ /* 0x000fe40006000000 */
[----:B------:R-:W-:Y:S02]  /*3e10*/  FMNMX3 R49, R49, R33, R32, !PT ;  /* 0x0000002131317276 */ /* 0x000fe40007800020 */
[----:B------:R-:W-:Y:S02]  /*3e20*/  FSEL R27, R35, -INF , !P1 ;  /* 0xff800000231b7808 */ /* 0x000fe40004800000 */
[----:B------:R-:W-:-:S04]  /*3e30*/  FMNMX3 R49, R49, R31, R30, !PT ;  /* 0x0000001f31317276 */ /* 0x000fc8000780001e */
[----:B------:R-:W-:-:S05]  /*3e40*/  FMNMX3 R49, R49, R27, R46, !PT ;  /* 0x0000001b31317276 */ /* 0x000fca000780002e */
[--C-:B------:R-:W-:Y:S01]  /*3e50*/  FADD R52, R52, -R49.reuse ;  /* 0x8000003134347221 */ /* 0x100fe20000000000 */
[----:B------:R-:W-:-:S03]  /*3e60*/  FADD R35, R5, -R49 ;  /* 0x8000003105237221 */ /* 0x000fc60000000000 */
[----:B------:R-:W-:Y:S01]  /*3e70*/  FMUL R34, R52, 1.4426950216293334961 ;  /* 0x3fb8aa3b34227820 */ /* 0x000fe20000400000 */
[----:B------:R-:W-:Y:S01]  /*3e80*/  FMUL R52, R35, 1.4426950216293334961 ;  /* 0x3fb8aa3b23347820 */ /* 0x000fe20000400000 */
[----:B------:R-:W-:-:S04]  /*3e90*/  FADD R35, R6, -R49 ;  /* 0x8000003106237221 */ /* 0x000fc80000000000 */
[----:B------:R-:W-:Y:S01]  /*3ea0*/  FMUL R54, R35, 1.4426950216293334961 ;  /* 0x3fb8aa3b23367820 */ /* 0x000fe20000400000 */
[--C-:B------:R-:W-:Y:S01]  /*3eb0*/  FADD R35, R7, -R49.reuse ;  /* 0x8000003107237221 */ /* 0x100fe20000000000 */
[----:B------:R-:W-:-:S03]  /*3ec0*/  FADD R48, R48, -R49 ;  /* 0x8000003130307221 */ /* 0x000fc60000000000 */
[----:B------:R-:W-:Y:S01]  /*3ed0*/  FMUL R55, R35, 1.4426950216293334961 ;  /* 0x3fb8aa3b23377820 */ /* 0x000fe20000400000 */
[----:B------:R-:W-:Y:S01]  /*3ee0*/  FADD R35, R9, -R49 ;  /* 0x8000003109237221 */ /* 0x000fe20000000000 */
[----:B------:R-:W-:-:S03]  /*3ef0*/  FMUL R48, R48, 1.4426950216293334961 ;  /* 0x3fb8aa3b30307820 */ /* 0x000fc60000400000 */
[----:B------:R-:W-:Y:S01]  /*3f00*/  FMUL R56, R35, 1.4426950216293334961 ;  /* 0x3fb8aa3b23387820 */ /* 0x000fe20000400000 */
[--C-:B------:R-:W-:Y:S01]  /*3f10*/  FADD R35, R8, -R49.reuse ;  /* 0x8000003108237221 */ /* 0x100fe20000000000 */
[----:B------:R0:W-:Y:S03]  /*3f20*/  MUFU.EX2 R5, R48 ;  /* 0x0000003000057308 */ /* 0x0001e60000000800 */
[----:B0-----:R-:W-:Y:S01]  /*3f30*/  FMUL R48, R35, 1.4426950216293334961 ;  /* 0x3fb8aa3b23307820 */ /* 0x001fe20000400000 */
[----:B------:R-:W-:-:S04]  /*3f40*/  FADD R35, R10, -R49 ;  /* 0x800000310a237221 */ /* 0x000fc80000000000 */
[----:B------:R0:W-:Y:S01]  /*3f50*/  MUFU.EX2 R6, R52 ;  /* 0x0000003400067308 */ /* 0x0001e20000000800 */
[--C-:B------:R-:W-:Y:S01]  /*3f60*/  FADD R17, R17, -R49.reuse ;  /* 0x8000003111117221 */ /* 0x100fe20000000000 */
[----:B0-----:R-:W-:Y:S01]  /*3f70*/  FMUL R52, R35, 1.4426950216293334961 ;  /* 0x3fb8aa3b23347820 */ /* 0x001fe20000400000 */
[----:B------:R-:W-:-:S05]  /*3f80*/  FADD R35, R11, -R49 ;  /* 0x800000310b237221 */ /* 0x000fca0000000000 */
[----:B------:R-:W0:Y:S08]  /*3f90*/  MUFU.EX2 R34, R34 ;  /* 0x0000002200227308 */ /* 0x000e300000000800 */
[----:B------:R3:W5:Y:S02]  /*3fa0*/  MUFU.EX2 R7, R54 ;  /* 0x0000003600077308 */ /* 0x0007640000000800 */
[----:B---3--:R-:W-:Y:S01]  /*3fb0*/  FMUL R54, R35, 1.4426950216293334961 ;  /* 0x3fb8aa3b23367820 */ /* 0x008fe20000400000 */
[----:B------:R-:W-:-:S05]  /*3fc0*/  FADD R35, R12, -R49 ;  /* 0x800000310c237221 */ /* 0x000fca0000000000 */
[----:B------:R3:W-:Y:S01]  /*3fd0*/  MUFU.EX2 R12, R54 ;  /* 0x00000036000c7308 */ /* 0x0007e20000000800 */
[--C-:B------:R-:W-:Y:S01]  /*3fe0*/  FADD R16, R16, -R49.reuse ;  /* 0x8000003110107221 */ /* 0x100fe20000000000 */
[----:B---3--:R-:W-:Y:S01]  /*3ff0*/  FMUL R54, R17, 1.4426950216293334961 ;  /* 0x3fb8aa3b11367820 */ /* 0x008fe20000400000 */
[----:B------:R-:W-:-:S05]  /*4000*/  FADD R17, R4, -R49 ;  /* 0x8000003104117221 */ /* 0x000fca0000000000 */
[----:B------:R3:W1:Y:S01]  /*4010*/  MUFU.EX2 R9, R55 ;  /* 0x0000003700097308 */ /* 0x0006620000000800 */
[----:B------:R-:W-:Y:S01]  /*4020*/  FMUL R17, R17, 1.4426950216293334961 ;  /* 0x3fb8aa3b11117820 */ /* 0x000fe20000400000 */
[----:B------:R-:W-:-:S06]  /*4030*/  FADD R18, R18, -R49 ;  /* 0x8000003112127221 */ /* 0x000fcc0000000000 */
[----:B------:R-:W0:Y:S01]  /*4040*/  MUFU.EX2 R8, R56 ;  /* 0x0000003800087308 */ /* 0x000e220000000800 */
[----:B---3--:R-:W-:-:S07]  /*4050*/  FMUL R55, R35, 1.4426950216293334961 ;  /* 0x3fb8aa3b23377820 */ /* 0x008fce0000400000 */
[----:B------:R0:W-:Y:S01]  /*4060*/  MUFU.EX2 R64, R17 ;  /* 0x0000001100407308 */ /* 0x0001e20000000800 */
[----:B------:R-:W-:-:S07]  /*4070*/  FADD R35, R13, -R49 ;  /* 0x800000310d237221 */ /* 0x000fce0000000000 */
[----:B------:R3:W-:Y:S01]  /*4080*/  MUFU.EX2 R11, R52 ;  /* 0x00000034000b7308 */ /* 0x0007e20000000800 */
[----:B0-----:R-:W-:-:S07]  /*4090*/  FADD R17, R34, R5 ;  /* 0x0000000522117221 */ /* 0x001fce0000000000 */
[----:B------:R0:W2:Y:S01]  /*40a0*/  MUFU.EX2 R10, R48 ;  /* 0x00000030000a7308 */ /* 0x0000a20000000800 */
[----:B---3--:R-:W-:Y:S01]  /*40b0*/  FMUL R52, R16, 1.4426950216293334961 ;  /* 0x3fb8aa3b10347820 */ /* 0x008fe20000400000 */
[----:B------:R-:W-:Y:S01]  /*40c0*/  FMUL R16, R18, 1.4426950216293334961 ;  /* 0x3fb8aa3b12107820 */ /* 0x000fe20000400000 */
[----:B------:R-:W-:Y:S01]  /*40d0*/  FADD R18, R6, R17 ;  /* 0x0000001106127221 */ /* 0x000fe20000000000 */
[----:B------:R-:W-:-:S03]  /*40e0*/  FMUL R56, R35, 1.4426950216293334961 ;  /* 0x3fb8aa3b23387820 */ /* 0x000fc60000400000 */
[----:B-----5:R-:W-:Y:S01]  /*40f0*/  FADD R18, R7, R18 ;  /* 0x0000001207127221 */ /* 0x020fe20000000000 */
[----:B------:R-:W-:-:S03]  /*4100*/  FADD R35, R14, -R49 ;  /* 0x800000310e237221 */ /* 0x000fc60000000000 */
[----:B-1----:R-:W-:Y:S01]  /*4110*/  FADD R17, R9, R18 ;  /* 0x0000001209117221 */ /* 0x002fe20000000000 */
[----:B------:R-:W1:Y:S01]  /*4120*/  MUFU.EX2 R13, R55 ;  /* 0x00000037000d7308 */ /* 0x000e620000000800 */
[----:B0-----:R-:W-:Y:S01]  /*4130*/  FMUL R48, R35, 1.4426950216293334961 ;  /* 0x3fb8aa3b23307820 */ /* 0x001fe20000400000 */
[----:B------:R-:W-:Y:S01]  /*4140*/  FADD R35, R15, -R49 ;  /* 0x800000310f237221 */ /* 0x000fe20000000000 */
[----:B------:R-:W-:-:S03]  /*4150*/  FADD R17, R8, R17 ;  /* 0x0000001108117221 */ /* 0x000fc60000000000 */
[----:B------:R-:W-:Y:S01]  /*4160*/  FMUL R35, R35, 1.4426950216293334961 ;  /* 0x3fb8aa3b23237820 */ /* 0x000fe20000400000 */
[----:B--2---:R-:W-:Y:S01]  /*4170*/  FADD R18, R10, R17 ;  /* 0x000000110a127221 */ /* 0x004fe20000000000 */
[----:B------:R-:W0:Y:S03]  /*4180*/  MUFU.EX2 R14, R56 ;  /* 0x00000038000e7308 */ /* 0x000e260000000800 */
[----:B------:R-:W-:-:S05]  /*4190*/  FADD R17, R11, R18 ;  /* 0x000000120b117221 */ /* 0x000fca0000000000 */
[----:B------:R-:W2:Y:S01]  /*41a0*/  MUFU.EX2 R15, R48 ;  /* 0x00000030000f7308 */ /* 0x000ea20000000800 */
[----:B------:R-:W-:-:S07]  /*41b0*/  FADD R18, R12, R17 ;  /* 0x000000110c127221 */ /* 0x000fce0000000000 */
[----:B------:R-:W3:Y:S01]  /*41c0*/  MUFU.EX2 R35, R35 ;  /* 0x0000002300237308 */ /* 0x000ee20000000800 */
[----:B-1----:R-:W-:Y:S01]  /*41d0*/  FADD R17, R13, R18 ;  /* 0x000000120d117221 */ /* 0x002fe20000000000 */
[--C-:B------:R-:W-:Y:S01]  /*41e0*/  FADD R19, R19, -R49.reuse ;  /* 0x8000003113137221 */ /* 0x100fe20000000000 */
[--C-:B------:R-:W-:Y:S01]  /*41f0*/  FADD R20, R20, -R49.reuse ;  /* 0x8000003114147221 */ /* 0x100fe20000000000 */
[--C-:B------:R-:W-:Y:S01]  /*4200*/  FADD R22, R22, -R49.reuse ;  /* 0x8000003116167221 */ /* 0x100fe20000000000 */
[----:B------:R-:W-:-:S03]  /*4210*/  FADD R21, R21, -R49 ;  /* 0x8000003115157221 */ /* 0x000fc60000000000 */
[----:B------:R-:W1:Y:S01]  /*4220*/  MUFU.EX2 R62, R52 ;  /* 0x00000034003e7308 */ /* 0x000e620000000800 */
[--C-:B------:R-:W-:Y:S01]  /*4230*/  FADD R24, R24, -R49.reuse ;  /* 0x8000003118187221 */ /* 0x100fe20000000000 */
        /* <DEDUP_REMOVED lines=9> */
[----:B------:R-:W-:Y:S01]  /*42d0*/  FADD R27, R27, -R49 ;  /* 0x800000311b1b7221 */ /* 0x000fe20000000000 */
[----:B------:R-:W5:Y:S01]  /*42e0*/  MUFU.EX2 R67, R54 ;  /* 0x0000003600437308 */ /* 0x000f620000000800 */
[----:B0-----:R-:W-:Y:S01]  /*42f0*/  FADD R18, R14, R17 ;  /* 0x000000110e127221 */ /* 0x001fe20000000000 */
[----:B------:R-:W-:Y:S01]  /*4300*/  FMUL R19, R19, 1.4426950216293334961 ;  /* 0x3fb8aa3b13137820 */ /* 0x000fe20000400000 */
        /* <DEDUP_REMOVED lines=14> */
[----:B------:R-:W0:Y:S01]  /*43f0*/  MUFU.EX2 R16, R16 ;  /* 0x0000001000107308 */ /* 0x000e220000000800 */
[----:B--2---:R-:W-:-:S04]  /*4400*/  FADD R18, R15, R18 ;  /* 0x000000120f127221 */ /* 0x004fc80000000000 */
[----:B---3--:R-:W-:-:S03]  /*4410*/  FADD R18, R35, R18 ;  /* 0x0000001223127221 */ /* 0x008fc60000000000 */
[----:B------:R-:W2:Y:S01]  /*4420*/  MUFU.EX2 R4, R19 ;  /* 0x0000001300047308 */ /* 0x000ea20000000800 */
[----:B-1----:R-:W-:-:S07]  /*4430*/  FADD R18, R62, R18 ;  /* 0x000000123e127221 */ /* 0x002fce0000000000 */
[----:B------:R1:W-:Y:S08]  /*4440*/  MUFU.EX2 R48, R20 ;  /* 0x0000001400307308 */ /* 0x0003f00000000800 */
[----:B------:R-:W3:Y:S08]  /*4450*/  MUFU.EX2 R55, R22 ;  /* 0x0000001600377308 */ /* 0x000ef00000000800 */
[----:B------:R-:W-:Y:S08]  /*4460*/  MUFU.EX2 R54, R21 ;  /* 0x0000001500367308 */ /* 0x000ff00000000800 */
[----:B------:R-:W0:Y:S08]  /*4470*/  MUFU.EX2 R57, R24 ;  /* 0x0000001800397308 */ /* 0x000e300000000800 */
[----:B------:R-:W-:Y:S08]  /*4480*/  MUFU.EX2 R58, R23 ;  /* 0x00000017003a7308 */ /* 0x000ff00000000800 */
[----:B------:R0:W0:Y:S08]  /*4490*/  MUFU.EX2 R61, R26 ;  /* 0x0000001a003d7308 */ /* 0x0000300000000800 */
[----:B------:R0:W-:Y:S08]  /*44a0*/  MUFU.EX2 R63, R25 ;  /* 0x00000019003f7308 */ /* 0x0001f00000000800 */
[----:B------:R0:W0:Y:S08]  /*44b0*/  MUFU.EX2 R52, R28 ;  /* 0x0000001c00347308 */ /* 0x0000300000000800 */
[----:B------:R3:W-:Y:S08]  /*44c0*/  MUFU.EX2 R56, R29 ;  /* 0x0000001d00387308 */ /* 0x0007f00000000800 */
[----:B------:R-:W0:Y:S08]  /*44d0*/  MUFU.EX2 R59, R33 ;  /* 0x00000021003b7308 */ /* 0x000e300000000800 */
[----:B------:R-:W-:Y:S08]  /*44e0*/  MUFU.EX2 R60, R32 ;  /* 0x00000020003c7308 */ /* 0x000ff00000000800 */
[----:B------:R-:W0:Y:S08]  /*44f0*/  MUFU.EX2 R65, R31 ;  /* 0x0000001f00417308 */ /* 0x000e300000000800 */
[----:B------:R0:W-:Y:S08]  /*4500*/  MUFU.EX2 R69, R30 ;  /* 0x0000001e00457308 */ /* 0x0001f00000000800 */
[----:B------:R-:W3:Y:S01]  /*4510*/  MUFU.EX2 R66, R17 ;  /* 0x0000001100427308 */ /* 0x000ee20000000800 */
[----:B-1----:R-:W-:Y:S01]  /*4520*/  F2FP.F16.F32.PACK_AB R20, R5, R34 ;  /* 0x000000220514723e */ /* 0x002fe200000000ff */
[----:B-----5:R-:W-:Y:S01]  /*4530*/  FADD R5, R67, R18 ;  /* 0x0000001243057221 */ /* 0x020fe20000000000 */
[----:B0-----:R-:W-:-:S03]  /*4540*/  F2FP.F16.F32.PACK_AB R26, R62, R35 ;  /* 0x000000233e1a723e */ /* 0x001fc600000000ff */
[----:B------:R-:W-:Y:S01]  /*4550*/  FADD R5, R16, R5 ;  /* 0x0000000510057221 */ /* 0x000fe20000000000 */
[----:B------:R-:W-:Y:S02]  /*4560*/  F2FP.F16.F32.PACK_AB R21, R7, R6 ;  /* 0x000000060715723e */ /* 0x000fe400000000ff */
[----:B------:R-:W-:Y:S01]  /*4570*/  F2FP.F16.F32.PACK_AB R22, R8, R9 ;  /* 0x000000090816723e */ /* 0x000fe200000000ff */
[----:B--2---:R-:W-:Y:S01]  /*4580*/  FADD R5, R4, R5 ;  /* 0x0000000504057221 */ /* 0x004fe20000000000 */
[----:B------:R-:W-:Y:S02]  /*4590*/  F2FP.F16.F32.PACK_AB R23, R11, R10 ;  /* 0x0000000a0b17723e */ /* 0x000fe400000000ff */
[----:B------:R-:W-:Y:S02]  /*45a0*/  F2FP.F16.F32.PACK_AB R24, R13, R12 ;  /* 0x0000000c0d18723e */ /* 0x000fe400000000ff */
[----:B------:R-:W-:Y:S02]  /*45b0*/  F2FP.F16.F32.PACK_AB R25, R15, R14 ;  /* 0x0000000e0f19723e */ /* 0x000fe400000000ff */
[----:B------:R-:W-:-:S02]  /*45c0*/  F2FP.F16.F32.PACK_AB R27, R16, R67 ;  /* 0x00000043101b723e */ /* 0x000fc400000000ff */
[----:B------:R-:W-:Y:S02]  /*45d0*/  F2FP.F16.F32.PACK_AB R28, R64, R4 ;  /* 0x00000004401c723e */ /* 0x000fe400000000ff */
[----:B---3--:R-:W-:Y:S02]  /*45e0*/  F2FP.F16.F32.PACK_AB R29, R55, R48 ;  /* 0x00000030371d723e */ /* 0x008fe400000000ff */
[----:B------:R-:W-:Y:S02]  /*45f0*/  F2FP.F16.F32.PACK_AB R30, R57, R54 ;  /* 0x00000036391e723e */ /* 0x000fe400000000ff */
[----:B------:R-:W-:Y:S02]  /*4600*/  F2FP.F16.F32.PACK_AB R31, R61, R58 ;  /* 0x0000003a3d1f723e */ /* 0x000fe400000000ff */
[----:B------:R-:W-:Y:S02]  /*4610*/  F2FP.F16.F32.PACK_AB R32, R52, R63 ;  /* 0x0000003f3420723e */ /* 0x000fe400000000ff */
[----:B------:R-:W-:-:S02]  /*4620*/  F2FP.F16.F32.PACK_AB R33, R59, R56 ;  /* 0x000000383b21723e */ /* 0x000fc400000000ff */
[----:B------:R-:W-:Y:S02]  /*4630*/  F2FP.F16.F32.PACK_AB R34, R65, R60 ;  /* 0x0000003c4122723e */ /* 0x000fe400000000ff */
[----:B------:R-:W-:Y:S01]  /*4640*/  F2FP.F16.F32.PACK_AB R35, R66, R69 ;  /* 0x000000454223723e */ /* 0x000fe200000000ff */
[----:B----4-:R0:W-:Y:S01]  /*4650*/  STS.U16 [R36+UR9+0x2800], R51 ;  /* 0x0028003324007988 */ /* 0x0101e20008000409 */
[----:B------:R-:W-:Y:S01]  /*4660*/  FADD R46, -R49, R46 ;  /* 0x0000002e312e7221 */ /* 0x000fe20000000100 */
[----:B------:R-:W-:Y:S01]  /*4670*/  FADD R67, R64, R5 ;  /* 0x0000000540437221 */ /* 0x000fe20000000000 */
[----:B------:R-:W-:Y:S01]  /*4680*/  STTM.x16 tmem[UR12+0x60], R20 ;  /* 0x00006014000079ed */ /* 0x000fe2000824000c */
[----:B------:R0:W-:Y:S01]  /*4690*/  STS.U16 [R36+UR9+0x2a00], R53 ;  /* 0x002a003524007988 */ /* 0x0001e20008000409 */
[----:B------:R-:W-:Y:S01]  /*46a0*/  FMUL R46, R46, 1.4426950216293334961 ;  /* 0x3fb8aa3b2e2e7820 */ /* 0x000fe20000400000 */
[----:B------:R-:W1:Y:S02]  /*46b0*/  FENCE.VIEW.ASYNC.T ;  /* 0x00000000000073c6 */ /* 0x000e640000000200 */
[----:B-1----:R-:W-:Y:S06]  /*46c0*/  BAR.SYNC.DEFER_BLOCKING 0x0 ;  /* 0x0000000000007b1d */ /* 0x002fec0000010000 */
[----:B------:R-:W1:Y:S01]  /*46d0*/  LDTM.x16 R4, tmem[UR12] ;  /* 0x0000000c000479ee */ /* 0x000e620008240000 */
[----:B------:R-:W1:Y:S01]  /*46e0*/  MUFU.EX2 R46, R46 ;  /* 0x0000002e002e7308 */ /* 0x000e620000000800 */
[----:B------:R-:W-:Y:S01]  /*46f0*/  NOP ;  /* 0x0000000000007918 */ /* 0x000fe20000000000 */
[C---:B-1----:R-:W-:Y:S01]  /*4700*/  FMUL R4, R46.reuse, R4 ;  /* 0x000000042e047220 */ /* 0x042fe20000400000 */
        /* <DEDUP_REMOVED lines=15> */
[----:B------:R1:W-:Y:S01]  /*4800*/  STTM.x16 tmem[UR12], R4 ;  /* 0x00000004000079ed */ /* 0x0003e2000824000c */
[----:B------:R-:W2:Y:S02]  /*4810*/  FENCE.VIEW.ASYNC.T ;  /* 0x00000000000073c6 */ /* 0x000ea40000000200 */
[----:B--2---:R-:W-:Y:S01]  /*4820*/  BAR.SYNC.DEFER_BLOCKING 0x0 ;  /* 0x0000000000007b1d */ /* 0x004fe20000010000 */
[----:B------:R-:W-:-:S04]  /*4830*/  FADD R48, R48, R67 ;  /* 0x0000004330307221 */ /* 0x000fc80000000000 */
[----:B------:R-:W-:-:S04]  /*4840*/  FADD R55, R55, R48 ;  /* 0x0000003037377221 */ /* 0x000fc80000000000 */
[----:B------:R-:W-:-:S04]  /*4850*/  FADD R54, R54, R55 ;  /* 0x0000003736367221 */ /* 0x000fc80000000000 */
[----:B------:R-:W-:Y:S01]  /*4860*/  FADD R57, R57, R54 ;  /* 0x0000003639397221 */ /* 0x000fe20000000000 */
[----:B------:R2:W-:Y:S06]  /*4870*/  MEMBAR.ALL.CTA ;  /* 0x0000000000007992 */ /* 0x0005ec0000008000 */
[----:B--2---:R-:W2:Y:S01]  /*4880*/  FENCE.VIEW.ASYNC.S ;  /* 0x00000000000073c6 */ /* 0x004ea20000000000 */
[----:B------:R-:W-:-:S04]  /*4890*/  FADD R58, R58, R57 ;  /* 0x000000393a3a7221 */ /* 0x000fc80000000000 */
[----:B------:R-:W-:-:S04]  /*48a0*/  FADD R58, R61, R58 ;  /* 0x0000003a3d3a7221 */ /* 0x000fc80000000000 */
[----:B------:R-:W-:-:S04]  /*48b0*/  FADD R63, R63, R58 ;  /* 0x0000003a3f3f7221 */ /* 0x000fc80000000000 */
[----:B------:R-:W-:-:S04]  /*48c0*/  FADD R63, R52, R63 ;  /* 0x0000003f343f7221 */ /* 0x000fc80000000000 */
[----:B------:R-:W-:-:S04]  /*48d0*/  FADD R56, R56, R63 ;  /* 0x0000003f38387221 */ /* 0x000fc80000000000 */
[----:B------:R-:W-:-:S04]  /*48e0*/  FADD R59, R59, R56 ;  /* 0x000000383b3b7221 */ /* 0x000fc80000000000 */
[----:B------:R-:W-:-:S04]  /*48f0*/  FADD R60, R60, R59 ;  /* 0x0000003b3c3c7221 */ /* 0x000fc80000000000 */
[----:B------:R-:W-:Y:S01]  /*4900*/  FADD R60, R65, R60 ;  /* 0x0000003c413c7221 */ /* 0x000fe20000000000 */
[----:B------:R-:W-:-:S03]  /*4910*/  ULEA UR33, UR17, UR9, 0x3 ;  /* 0x0000000911217291 */ /* 0x000fc6000f8e18ff */
[----:B------:R-:W-:Y:S01]  /*4920*/  FADD R60, R69, R60 ;  /* 0x0000003c453c7221 */ /* 0x000fe20000000000 */
[----:B------:R-:W-:-:S03]  /*4930*/  UIADD3 UR33, UPT, UPT, UR33, 0x2c00, URZ ;  /* 0x00002c0021217890 */ /* 0x000fc6000fffe0ff */
[----:B-1----:R-:W-:Y:S01]  /*4940*/  FADD R5, R66, R60 ;  /* 0x0000003c42057221 */ /* 0x002fe20000000000 */
[----:B------:R-:W-:Y:S01]  /*4950*/  UMOV UR26, UR4 ;  /* 0x00000004001a7c82 */ /* 0x000fe20008000000 */
[----:B--2---:R-:W-:Y:S06]  /*4960*/  BAR.SYNC.DEFER_BLOCKING 0x0 ;  /* 0x0000000000007b1d */ /* 0x004fec0000010000 */
[----:B0-----:R-:W-:Y:S05]  /*4970*/  BRA.U UP2, `(.L_x_19) ;  /* 0x0000000102587547 */ /* 0x001fea000b800000 */
[----:B------:R-:W-:Y:S02]  /*4980*/  UIADD3 UR27, UPT, UPT, UR10, 0x68, URZ ;  /* 0x000000680a1b7890 */ /* 0x000fe4000fffe0ff */
        /* <DEDUP_REMOVED lines=10> */
[----:B------:R-:W-:Y:S01]  /*4a30*/  UMOV UR6, UR33 ;  /* 0x0000002100067c82 */ /* 0x000fe20008000000 */
[----:B------:R-:W-:Y:S01]  /*4a40*/  UMOV UR7, URZ ;  /* 0x000000ff00077c82 */ /* 0x000fe20008000000 */
[----:B------:R0:W-:Y:S01]  /*4a50*/  UTCHMMA tmem[UR16], gdesc[UR20], tmem[UR10], tmem[UR24], idesc[UR25], UPT ;  /* 0x00ff1814100079ea */ /* 0x0001e2000b80000a */
[----:B------:R-:W-:Y:S01]  /*4a60*/  UMOV UR46, 0x0 ;  /* 0x00000000002e7882 */ /* 0x000fe20000000000 */
[----:B------:R-:W-:Y:S01]  /*4a70*/  UMOV UR47, 0x8040010 ;  /* 0x08040010002f7882 */ /* 0x000fe20000000000 */
[----:B------:R0:W-:Y:S01]  /*4a80*/  UTCHMMA tmem[UR27], gdesc[UR18], tmem[UR10], tmem[UR38], idesc[UR39], UPT ;  /* 0x00ff26121b0079ea */ /* 0x0001e2000b80000a */
[----:B------:R-:W-:Y:S01]  /*4a90*/  UMOV UR6, UR6 ;  /* 0x0000000600067c82 */ /* 0x000fe20008000000 */
[----:B------:R0:W-:Y:S01]  /*4aa0*/  UTCHMMA tmem[UR41], gdesc[UR20], tmem[UR37], tmem[UR42], idesc[UR43], UPT ;  /* 0x00ff2a14290079ea */ /* 0x0001e2000b800025 */
[----:B------:R0:W-:Y:S01]  /*4ab0*/  UTCHMMA tmem[UR45], gdesc[UR18], tmem[UR44], tmem[UR46], idesc[UR47], UPT ;  /* 0x00ff2e122d0079ea */ /* 0x0001e2000b80002c */
[----:B------:R0:W-:Y:S01]  /*4ac0*/  UTCBAR [UR6], URZ ;  /* 0x000000ff060073e9 */ /* 0x0001e200080000ff */
[----:B------:R-:W-:Y:S01]  /*4ad0*/  NOP ;  /* 0x0000000000007918 */ /* 0x000fe20000000000 */
.L_x_19:
[----:B------:R-:W-:Y:S01]  /*4ae0*/  ISETP.GE.U32.AND P0, PT, R47, UR23, PT ;  /* 0x000000172f007c0c */ /* 0x000fe2000bf06070 */
[----:B------:R-:W-:Y:S01]  /*4af0*/  UIADD3 UR17, UPT, UPT, UR17, 0x1, URZ ;  /* 0x0000000111117890 */ /* 0x000fe2000fffe0ff */
[----:B------:R-:W-:Y:S01]  /*4b00*/  IMAD.U32 R56, RZ, RZ, UR26 ;  /* 0x0000001aff387e24 */ /* 0x000fe2000f8e00ff */
[----:B------:R-:W-:Y:S01]  /*4b10*/  UIADD3 UR32, UPT, UPT, UR5, UR32, URZ ;  /* 0x0000002005207290 */ /* 0x000fe2000fffe0ff */
[----:B------:R-:W-:Y:S01]  /*4b20*/  ISETP.GE.U32.AND.EX P0, PT, R50, RZ, PT, P0 ;  /* 0x000000ff3200720c */ /* 0x000fe20003f06100 */
[----:B------:R-:W-:Y:S01]  /*4b30*/  UISETP.GT.AND UP3, UPT, UR17, 0x1, UPT ;  /* 0x000000011100788c */ /* 0x000fe2000bf64270 */
[----:B------:R-:W-:Y:S01]  /*4b40*/  FFMA R37, R46, R37, R5 ;  /* 0x000000252e257223 */ /* 0x000fe20000000005 */
[----:B------:R-:W-:Y:S01]  /*4b50*/  UIADD3 UR31, UPT, UPT, UR22, UR31, URZ ;  /* 0x0000001f161f7290 */ /* 0x000fe2000fffe0ff */
[----:B------:R-:W-:Y:S01]  /*4b60*/  IMAD.MOV.U32 R46, RZ, RZ, R49 ;  /* 0x000000ffff2e7224 */ /* 0x000fe200078e0031 */
[----:B0-----:R-:W-:Y:S02]  /*4b70*/  USEL UR6, URZ, 0x1, !UP3 ;  /* 0x00000001ff067887 */ /* 0x001fe4000d800000 */
[----:B------:R-:W-:-:S02]  /*4b80*/  USEL UR17, UR17, URZ, !UP3 ;  /* 0x000000ff11117287 */ /* 0x000fc4000d800000 */
[----:B------:R-:W-:-:S04]  /*4b90*/  ULOP3.LUT UR4, UR4, UR6, URZ, 0x3c, !UPT ;  /* 0x0000000604047292 */ /* 0x000fc8000f8e3cff */
[----:B------:R-:W-:Y:S08]  /*4ba0*/  @!P0 BRA `(.L_x_20) ;  /* 0xffffffdc00988947 */ /* 0x000ff0000383ffff */
[----:B------:R-:W-:Y:S01]  /*4bb0*/  UISETP.GE.AND UP1, UPT, UR30, 0x1, UPT ;  /* 0x000000011e00788c */ /* 0x000fe2000bf26270 */
[----:B------:R-:W-:-:S08]  /*4bc0*/  IMAD.MOV.U32 R46, RZ, RZ, R49 ;  /* 0x000000ffff2e7224 */ /* 0x000fd000078e0031 */
[----:B------:R-:W-:Y:S05]  /*4bd0*/  BRA.U !UP1, `(.L_x_15) ;  /* 0x0000000109147547 */ /* 0x000fea000b800000 */
[----:B------:R-:W-:-:S06]  /*4be0*/  USHF.L.U32 UR4, UR26, 0x1f, URZ ;  /* 0x0000001f1a047899 */ /* 0x000fcc00080006ff */
[----:B------:R-:W-:-:S04]  /*4bf0*/  IMAD.U32 R3, RZ, RZ, UR4 ;  /* 0x00000004ff037e24 */ /* 0x000fc8000f8e00ff */
[----:B------:R-:W0:Y:S02]  /*4c00*/  SYNCS.PHASECHK.TRANS64.TRYWAIT P0, [UR33], R3 ;  /* 0x00000003ff0075a7 */ /* 0x000e240008001121 */
[----:B0-----:R-:W-:Y:S05]  /*4c10*/  @!P0 BRA `(.L_x_21) ;  /* 0x0000000c00e08947 */ /* 0x001fea0003800000 */
.L_x_27:
[----:B------:R-:W-:-:S07]  /*4c20*/  IMAD.MOV.U32 R46, RZ, RZ, R49 ;  /* 0x000000ffff2e7224 */ /* 0x000fce00078e0031 */
.L_x_15:
[C---:B------:R-:W-:Y:S01]  /*4c30*/  FMUL R3, R37.reuse, 8388608 ;  /* 0x4b00000025037820 */ /* 0x040fe20000400000 */
[----:B------:R-:W-:Y:S01]  /*4c40*/  FSETP.GEU.AND P2, PT, R37, 1.175494350822287508e-38, PT ;  /* 0x008000002500780b */ /* 0x000fe20003f4e000 */
[----:B-1----:R-:W-:Y:S01]  /*4c50*/  IMAD.MOV.U32 R5, RZ, RZ, 0x3dc6b27f ;  /* 0x3dc6b27fff057424 */ /* 0x002fe200078e00ff */
[----:B------:R-:W-:Y:S01]  /*4c60*/  BAR.SYNC.DEFER_BLOCKING 0x0 ;  /* 0x0000000000007b1d */ /* 0x000fe20000010000 */
[----:B------:R-:W-:Y:S02]  /*4c70*/  LOP3.LUT P5, RZ, R2, 0xff, RZ, 0xc0, !PT ;  /* 0x000000ff02ff7812 */ /* 0x000fe400078ac0ff */
[----:B------:R-:W-:Y:S02]  /*4c80*/  FSEL R26, R3, R37, !P2 ;  /* 0x00000025031a7208 */ /* 0x000fe40005000000 */
[C---:B------:R-:W-:Y:S01]  /*4c90*/  FSETP.GT.AND P0, PT, |R37|.reuse, 8.50705917302346158658e+37, PT ;  /* 0x7e8000002500780b */ /* 0x040fe20003f04200 */
[----:B------:R-:W0:Y:S01]  /*4ca0*/  LDCU.64 UR4, c[0x0][0x3e0] ;  /* 0x00007c00ff0477ac */ /* 0x000e220008000a00 */
[----:B------:R-:W-:Y:S01]  /*4cb0*/  FSETP.GEU.AND P1, PT, |R37|, 1.175494350822287508e-38, PT ;  /* 0x008000002500780b */ /* 0x000fe20003f2e200 */
[C---:B------:R-:W-:Y:S01]  /*4cc0*/  VIADD R3, R26.reuse, 0xc0cafb0d ;  /* 0xc0cafb0d1a037836 */ /* 0x040fe20000000000 */
[----:B------:R-:W-:Y:S01]  /*4cd0*/  FSEL R2, RZ, -23, P2 ;  /* 0xc1b80000ff027808 */ /* 0x000fe20001000000 */
[----:B------:R-:W1:Y:S01]  /*4ce0*/  LDC.64 R24, c[0x0][0x398] ;  /* 0x0000e600ff187b82 */ /* 0x000e620000000a00 */
[----:B------:R-:W-:-:S02]  /*4cf0*/  ISETP.GE.U32.AND P2, PT, R26, 0x7f800000, PT ;  /* 0x7f8000001a00780c */ /* 0x000fc40003f46070 */
[----:B------:R-:W-:Y:S02]  /*4d00*/  LOP3.LUT R3, R3, 0xff800000, RZ, 0xc0, !PT ;  /* 0xff80000003037812 */ /* 0x000fe400078ec0ff */
[----:B------:R-:W-:-:S03]  /*4d10*/  FSETP.NEU.AND P3, PT, R26, RZ, PT ;  /* 0x000000ff1a00720b */ /* 0x000fc60003f6d000 */
[----:B------:R-:W-:Y:S02]  /*4d20*/  IMAD.IADD R4, R26, 0x1, -R3 ;  /* 0x000000011a047824 */ /* 0x000fe400078e0a03 */
[----:B------:R-:W-:Y:S01]  /*4d30*/  @P0 FMUL R37, R37, 0.25 ;  /* 0x3e80000025250820 */ /* 0x000fe20000400000 */
[----:B------:R-:W-:Y:S01]  /*4d40*/  I2FP.F32.S32 R3, R3 ;  /* 0x0000000300037245 */ /* 0x000fe20000201400 */
[----:B------:R-:W2:Y:S01]  /*4d50*/  LDC R53, c[0x0][0x3e8] ;  /* 0x0000fa00ff357b82 */ /* 0x000ea20000000800 */
[----:B------:R-:W-:Y:S01]  /*4d60*/  FADD R20, R4, -1 ;  /* 0xbf80000004147421 */ /* 0x000fe20000000000 */
[----:B------:R-:W-:Y:S01]  /*4d70*/  @!P1 FMUL R37, R37, 16777216 ;  /* 0x4b80000025259820 */ /* 0x000fe20000400000 */
[----:B0-----:R-:W-:Y:S01]  /*4d80*/  UIMAD UR4, UR8, UR4, URZ ;  /* 0x00000004080472a4 */ /* 0x001fe2000f8e02ff */
[----:B------:R-:W-:Y:S01]  /*4d90*/  FFMA.FTZ R2, R3, 1.1920928955078125e-07, R2 ;  /* 0x3400000003027823 */ /* 0x000fe20000010002 */
[----:B------:R-:W-:Y:S01]  /*4da0*/  FFMA.FTZ R5, R20, R5, -0.16845393180847167969 ;  /* 0xbe2c7f3014057423 */ /* 0x000fe20000010005 */
[----:B------:R0:W3:Y:S01]  /*4db0*/  MUFU.RCP R22, R37 ;  /* 0x0000002500167308 */ /* 0x0000e20000001000 */
[----:B------:R-:W-:Y:S01]  /*4dc0*/  IMAD R3, R0, UR5, RZ ;  /* 0x0000000500037c24 */ /* 0x000fe2000f8e02ff */
[----:B------:R-:W4:Y:S01]  /*4dd0*/  @!P5 SYNCS.CCTL.IV [UR9+0x2c00] ;  /* 0x002c0000ff00d9b1 */ /* 0x000f220008000009 */
[----:B------:R-:W-:Y:S01]  /*4de0*/  FFMA.FTZ R5, R20, R5, 0.1716887056827545166 ;  /* 0x3e2fcf2a14057423 */ /* 0x000fe20000010005 */
[----:B----4-:R-:W-:Y:S01]  /*4df0*/  BAR.SYNC.DEFER_BLOCKING 0x0 ;  /* 0x0000000000007b1d */ /* 0x010fe20000010000 */
[----:B------:R-:W-:Y:S01]  /*4e00*/  USHF.L.U32 UR5, UR4, 0x1, URZ ;  /* 0x0000000104057899 */ /* 0x000fe200080006ff */
[----:B------:R-:W-:-:S02]  /*4e10*/  IMAD.SHL.U32 R23, R3, 0x2, RZ ;  /* 0x0000000203177824 */ /* 0x000fc400078e00ff */
[----:B------:R-:W-:-:S04]  /*4e20*/  FFMA.FTZ R5, R20, R5, -0.17900948226451873779 ;  /* 0xbe374e4314057423 */ /* 0x000fc80000010005 */
[----:B------:R-:W-:-:S04]  /*4e30*/  FFMA.FTZ R5, R20, R5, 0.20512372255325317383 ;  /* 0x3e520bf414057423 */ /* 0x000fc80000010005 */
[----:B------:R-:W-:Y:S01]  /*4e40*/  FFMA.FTZ R5, R20, R5, -0.24046532809734344482 ;  /* 0xbe763c8b14057423 */ /* 0x000fe20000010005 */
[----:B--2---:R-:W-:-:S03]  /*4e50*/  IMAD R27, R53, 0x14, RZ ;  /* 0x00000014351b7824 */ /* 0x004fc600078e02ff */
[C---:B------:R-:W-:Y:S01]  /*4e60*/  FFMA.FTZ R21, R20.reuse, R5, 0.28857114911079406738 ;  /* 0x3e93bf9914157423 */ /* 0x040fe20000010005 */
[C---:B------:R-:W-:Y:S01]  /*4e70*/  IMAD R29, R53.reuse, 0x16, RZ ;  /* 0x00000016351d7824 */ /* 0x040fe200078e02ff */
[----:B------:R-:W2:Y:S01]  /*4e80*/  LDTM.x16 R4, tmem[UR12] ;  /* 0x0000000c000479ee */ /* 0x000ea20008240000 */
[C---:B------:R-:W-:Y:S02]  /*4e90*/  IMAD R59, R53.reuse, 0x1c, RZ ;  /* 0x0000001c353b7824 */ /* 0x040fe400078e02ff */
[C---:B------:R-:W-:Y:S01]  /*4ea0*/  FFMA.FTZ R21, R20.reuse, R21, -0.36067417263984680176 ;  /* 0xbeb8aa4914157423 */ /* 0x040fe20000010015 */
[C---:B------:R-:W-:Y:S02]  /*4eb0*/  IMAD R55, R53.reuse, 0x18, RZ ;  /* 0x0000001835377824 */ /* 0x040fe400078e02ff */
[C---:B------:R-:W-:Y:S02]  /*4ec0*/  IMAD R31, R53.reuse, 0xe, RZ ;  /* 0x0000000e351f7824 */ /* 0x040fe400078e02ff */
[C---:B------:R-:W-:Y:S01]  /*4ed0*/  FFMA.FTZ R21, R20.reuse, R21, 0.48089820146560668945 ;  /* 0x3ef6384a14157423 */ /* 0x040fe20000010015 */
[----:B------:R-:W4:Y:S01]  /*4ee0*/  @!P5 SYNCS.CCTL.IV [UR9+0x2c08] ;  /* 0x002c0800ff00d9b1 */ /* 0x000f220008000009 */
[C---:B------:R-:W-:Y:S01]  /*4ef0*/  IMAD R57, R53.reuse, 0x1a, RZ ;  /* 0x0000001a35397824 */ /* 0x040fe200078e02ff */
[----:B------:R-:W-:Y:S01]  /*4f00*/  NOP ;  /* 0x0000000000007918 */ /* 0x000fe20000000000 */
[----:B------:R-:W-:Y:S01]  /*4f10*/  FFMA.FTZ R21, R20, R21, -0.72134751081466674805 ;  /* 0xbf38aa3b14157423 */ /* 0x000fe20000010015 */
[----:B------:R-:W-:-:S02]  /*4f20*/  IMAD R61, R53, 0x1e, RZ ;  /* 0x0000001e353d7824 */ /* 0x000fc400078e02ff */
[C---:B0-----:R-:W-:Y:S02]  /*4f30*/  IMAD R37, R53.reuse, 0xd, RZ ;  /* 0x0000000d35257824 */ /* 0x041fe400078e02ff */
[C---:B------:R-:W-:Y:S01]  /*4f40*/  FMUL R21, R20.reuse, R21 ;  /* 0x0000001514157220 */ /* 0x040fe20000400000 */
[C---:B------:R-:W-:Y:S02]  /*4f50*/  IMAD.SHL.U32 R33, R53.reuse, 0x8, RZ ;  /* 0x0000000835217824 */ /* 0x040fe400078e00ff */
[----:B------:R-:W-:Y:S02]  /*4f60*/  IMAD R39, R53, 0xf, RZ ;  /* 0x0000000f35277824 */ /* 0x000fe400078e02ff */
[----:B------:R-:W-:-:S04]  /*4f70*/  FMUL R21, R20, R21 ;  /* 0x0000001514157220 */ /* 0x000fc80000400000 */
[----:B------:R-:W-:Y:S01]  /*4f80*/  FFMA.FTZ R21, R20, 1.4426950216293334961, R21 ;  /* 0x3fb8aa3b14157823 */ /* 0x000fe20000010015 */
[----:B--2---:R-:W-:Y:S01]  /*4f90*/  @P0 FMUL R4, R4, 0.25 ;  /* 0x3e80000004040820 */ /* 0x004fe20000400000 */
[----:B------:R-:W-:Y:S02]  /*4fa0*/  @P0 FMUL R5, R5, 0.25 ;  /* 0x3e80000005050820 */ /* 0x000fe40000400000 */
[----:B------:R-:W-:Y:S01]  /*4fb0*/  FADD R21, R2, R21 ;  /* 0x0000001502157221 */ /* 0x000fe20000000000 */
[----:B------:R-:W-:Y:S02]  /*4fc0*/  @P2 IMAD.MOV.U32 R2, RZ, RZ, 0x7f800000 ;  /* 0x7f800000ff022424 */ /* 0x000fe400078e00ff */
[----:B------:R-:W-:Y:S01]  /*4fd0*/  @P0 FMUL R6, R6, 0.25 ;  /* 0x3e80000006060820 */ /* 0x000fe20000400000 */
[----:B------:R-:W-:Y:S01]  /*4fe0*/  @P0 FMUL R7, R7, 0.25 ;  /* 0x3e80000007070820 */ /* 0x000fe20000400000 */
[----:B------:R-:W-:Y:S01]  /*4ff0*/  @!P1 FMUL R4, R4, 16777216 ;  /* 0x4b80000004049820 */ /* 0x000fe20000400000 */
[----:B------:R-:W-:Y:S01]  /*5000*/  @P2 FFMA.FTZ R21, R26, R2, +INF ;  /* 0x7f8000001a152423 */ /* 0x000fe20000010002 */
[----:B------:R-:W-:Y:S01]  /*5010*/  @!P1 FMUL R5, R5, 16777216 ;  /* 0x4b80000005059820 */ /* 0x000fe20000400000 */
[----:B------:R-:W-:Y:S01]  /*5020*/  @!P1 FMUL R6, R6, 16777216 ;  /* 0x4b80000006069820 */ /* 0x000fe20000400000 */
[----:B------:R-:W-:Y:S01]  /*5030*/  @!P1 FMUL R7, R7, 16777216 ;  /* 0x4b80000007079820 */ /* 0x000fe20000400000 */
[C---:B---3--:R-:W-:Y:S01]  /*5040*/  FMUL R4, R22.reuse, R4 ;  /* 0x0000000416047220 */ /* 0x048fe20000400000 */
[----:B------:R-:W-:Y:S01]  /*5050*/  FSEL R21, R21, -INF , P3 ;  /* 0xff80000015157808 */ /* 0x000fe20001800000 */
[C---:B------:R-:W-:Y:S01]  /*5060*/  FMUL R5, R22.reuse, R5 ;  /* 0x0000000516057220 */ /* 0x040fe20000400000 */
[C---:B------:R-:W-:Y:S01]  /*5070*/  FMUL R6, R22.reuse, R6 ;  /* 0x0000000616067220 */ /* 0x040fe20000400000 */
[----:B------:R-:W-:Y:S01]  /*5080*/  FMUL R7, R22, R7 ;  /* 0x0000000716077220 */ /* 0x000fe20000400000 */
[----:B------:R-:W-:Y:S01]  /*5090*/  @P0 FMUL R11, R11, 0.25 ;  /* 0x3e8000000b0b0820 */ /* 0x000fe20000400000 */
[----:B------:R-:W-:Y:S01]  /*50a0*/  @P0 FMUL R19, R19, 0.25 ;  /* 0x3e80000013130820 */ /* 0x000fe20000400000 */
[----:B-1----:R-:W-:Y:S01]  /*50b0*/  IADD3 R2, P2, P4, R23, UR5, R24 ;  /* 0x0000000517027c10 */ /* 0x002fe2000fc5e018 */
[----:B------:R-:W-:Y:S01]  /*50c0*/  FFMA R35, R21, 0.69314718246459960938, R46 ;  /* 0x3f31721815237823 */ /* 0x000fe2000000002e */
[----:B------:R-:W-:Y:S01]  /*50d0*/  F2FP.F16.F32.PACK_AB R48, R5, R4 ;  /* 0x000000040530723e */ /* 0x000fe200000000ff */
[----:B------:R-:W-:Y:S01]  /*50e0*/  UIMAD.WIDE UR4, UR4, 0x2, URZ ;  /* 0x00000002040478a5 */ /* 0x000fe2000f8e02ff */
[----:B------:R-:W-:Y:S01]  /*50f0*/  @P0 FMUL R10, R10, 0.25 ;  /* 0x3e8000000a0a0820 */ /* 0x000fe20000400000 */
[----:B------:R-:W-:Y:S01]  /*5100*/  @P0 FMUL R12, R12, 0.25 ;  /* 0x3e8000000c0c0820 */ /* 0x000fe20000400000 */
[----:B------:R-:W-:Y:S01]  /*5110*/  @!P1 FMUL R11, R11, 16777216 ;  /* 0x4b8000000b0b9820 */ /* 0x000fe20000400000 */
[----:B------:R-:W-:Y:S01]  /*5120*/  F2FP.F16.F32.PACK_AB R46, R7, R6 ;  /* 0x00000006072e723e */ /* 0x000fe200000000ff */
[----:B------:R-:W-:-:S04]  /*5130*/  IMAD.HI R4, R3, 0x2, RZ ;  /* 0x0000000203047827 */ /* 0x000fc800078e02ff */
[----:B------:R-:W-:Y:S01]  /*5140*/  @P0 FMUL R9, R9, 0.25 ;  /* 0x3e80000009090820 */ /* 0x000fe20000400000 */
[----:B------:R-:W-:Y:S01]  /*5150*/  @!P1 FMUL R19, R19, 16777216 ;  /* 0x4b80000013139820 */ /* 0x000fe20000400000 */
[----:B------:R-:W-:Y:S01]  /*5160*/  @P0 FMUL R8, R8, 0.25 ;  /* 0x3e80000008080820 */ /* 0x000fe20000400000 */
[----:B------:R-:W-:Y:S02]  /*5170*/  IMAD R7, R53, 0xc, RZ ;  /* 0x0000000c35077824 */ /* 0x000fe400078e02ff */
[----:B------:R-:W-:Y:S01]  /*5180*/  @P0 FMUL R13, R13, 0.25 ;  /* 0x3e8000000d0d0820 */ /* 0x000fe20000400000 */
[----:B------:R-:W-:Y:S01]  /*5190*/  @P0 FMUL R14, R14, 0.25 ;  /* 0x3e8000000e0e0820 */ /* 0x000fe20000400000 */
[----:B------:R-:W-:Y:S01]  /*51a0*/  @P0 FMUL R15, R15, 0.25 ;  /* 0x3e8000000f0f0820 */ /* 0x000fe20000400000 */
[----:B------:R-:W-:Y:S01]  /*51b0*/  @P0 FMUL R16, R16, 0.25 ;  /* 0x3e80000010100820 */ /* 0x000fe20000400000 */
[----:B------:R-:W-:Y:S01]  /*51c0*/  @P0 FMUL R17, R17, 0.25 ;  /* 0x3e80000011110820 */ /* 0x000fe20000400000 */
[----:B------:R-:W-:Y:S01]  /*51d0*/  @P0 FMUL R18, R18, 0.25 ;  /* 0x3e80000012120820 */ /* 0x000fe20000400000 */
[----:B------:R-:W-:Y:S01]  /*51e0*/  @!P1 FMUL R10, R10, 16777216 ;  /* 0x4b8000000a0a9820 */ /* 0x000fe20000400000 */
[----:B------:R-:W-:Y:S01]  /*51f0*/  @!P1 FMUL R12, R12, 16777216 ;  /* 0x4b8000000c0c9820 */ /* 0x000fe20000400000 */
[C---:B------:R-:W-:Y:S01]  /*5200*/  FMUL R43, R22.reuse, R11 ;  /* 0x0000000b162b7220 */ /* 0x040fe20000400000 */
[----:B------:R-:W-:Y:S01]  /*5210*/  @!P1 FMUL R9, R9, 16777216 ;  /* 0x4b80000009099820 */ /* 0x000fe20000400000 */
[----:B------:R-:W-:Y:S01]  /*5220*/  FMUL R51, R22, R19 ;  /* 0x0000001316337220 */ /* 0x000fe20000400000 */
[C---:B------:R-:W-:Y:S01]  /*5230*/  IMAD R11, R53.reuse, 0x6, RZ ;  /* 0x00000006350b7824 */ /* 0x040fe200078e02ff */
[----:B------:R-:W-:Y:S01]  /*5240*/  IADD3.X R3, PT, PT, R4, UR5, R25, P2, P4 ;  /* 0x0000000504037c10 */ /* 0x000fe200097e8419 */
[----:B------:R-:W-:Y:S01]  /*5250*/  IMAD R19, R53, 0xa, RZ ;  /* 0x0000000a35137824 */ /* 0x000fe200078e02ff */
[----:B------:R-:W-:Y:S01]  /*5260*/  IADD3 R28, P6, PT, R7, R2, RZ ;  /* 0x00000002071c7210 */ /* 0x000fe20007fde0ff */
[----:B------:R-:W-:Y:S01]  /*5270*/  @!P1 FMUL R8, R8, 16777216 ;  /* 0x4b80000008089820 */ /* 0x000fe20000400000 */
[----:B------:R-:W-:Y:S01]  /*5280*/  @!P1 FMUL R13, R13, 16777216 ;  /* 0x4b8000000d0d9820 */ /* 0x000fe20000400000 */
[----:B------:R-:W-:Y:S01]  /*5290*/  @!P1 FMUL R14, R14, 16777216 ;  /* 0x4b8000000e0e9820 */ /* 0x000fe20000400000 */
[----:B------:R-:W-:Y:S01]  /*52a0*/  @!P1 FMUL R15, R15, 16777216 ;  /* 0x4b8000000f0f9820 */ /* 0x000fe20000400000 */
[----:B------:R-:W-:Y:S01]  /*52b0*/  @!P1 FMUL R16, R16, 16777216 ;  /* 0x4b80000010109820 */ /* 0x000fe20000400000 */
[----:B------:R-:W-:Y:S01]  /*52c0*/  @!P1 FMUL R17, R17, 16777216 ;  /* 0x4b80000011119820 */ /* 0x000fe20000400000 */
[----:B------:R-:W-:Y:S01]  /*52d0*/  @!P1 FMUL R18, R18, 16777216 ;  /* 0x4b80000012129820 */ /* 0x000fe20000400000 */
[C---:B------:R-:W-:Y:S01]  /*52e0*/  FMUL R36, R22.reuse, R10 ;  /* 0x0000000a16247220 */ /* 0x040fe20000400000 */
[C---:B------:R-:W-:Y:S01]  /*52f0*/  FMUL R38, R22.reuse, R12 ;  /* 0x0000000c16267220 */ /* 0x040fe20000400000 */
[C---:B------:R-:W-:Y:S01]  /*5300*/  FMUL R41, R22.reuse, R9 ;  /* 0x0000000916297220 */ /* 0x040fe20000400000 */
[----:B------:R-:W-:Y:S01]  /*5310*/  IMAD R23, R53, 0x12, RZ ;  /* 0x0000001235177824 */ /* 0x000fe200078e02ff */
[-C--:B------:R-:W-:Y:S01]  /*5320*/  IADD3 R10, P3, PT, R27, R2.reuse, RZ ;  /* 0x000000021b0a7210 */ /* 0x080fe20007f7e0ff */
[----:B------:R-:W-:Y:S01]  /*5330*/  IMAD R9, R53, 0x5, RZ ;  /* 0x0000000535097824 */ /* 0x000fe200078e02ff */
[----:B------:R-:W-:Y:S01]  /*5340*/  IADD3 R12, P1, PT, R29, R2, RZ ;  /* 0x000000021d0c7210 */ /* 0x000fe20007f3e0ff */
[C---:B------:R-:W-:Y:S01]  /*5350*/  FMUL R34, R22.reuse, R8 ;  /* 0x0000000816227220 */ /* 0x040fe20000400000 */
[----:B------:R-:W-:Y:S01]  /*5360*/  LEA.HI.X.SX32 R29, R11, R3, 0x1, P6 ;  /* 0x000000030b1d7211 */ /* 0x000fe200030f0eff */
[C---:B------:R-:W-:Y:S01]  /*5370*/  FMUL R45, R22.reuse, R13 ;  /* 0x0000000d162d7220 */ /* 0x040fe20000400000 */
[C---:B------:R-:W-:Y:S01]  /*5380*/  FMUL R40, R22.reuse, R14 ;  /* 0x0000000e16287220 */ /* 0x040fe20000400000 */
[C---:B------:R-:W-:Y:S01]  /*5390*/  FMUL R47, R22.reuse, R15 ;  /* 0x0000000f162f7220 */ /* 0x040fe20000400000 */
[C---:B------:R-:W-:Y:S01]  /*53a0*/  FMUL R42, R22.reuse, R16 ;  /* 0x00000010162a7220 */ /* 0x040fe20000400000 */
[C---:B------:R-:W-:Y:S01]  /*53b0*/  FMUL R49, R22.reuse, R17 ;  /* 0x0000001116317220 */ /* 0x040fe20000400000 */
[----:B------:R-:W-:Y:S01]  /*53c0*/  FMUL R44, R22, R18 ;  /* 0x00000012162c7220 */ /* 0x000fe20000400000 */
[----:B------:R-:W-:Y:S01]  /*53d0*/  IMAD R5, R53, 0x3, RZ ;  /* 0x0000000335057824 */ /* 0x000fe200078e02ff */
[-C--:B------:R-:W-:Y:S01]  /*53e0*/  IADD3 R26, P6, PT, R19, R2.reuse, RZ ;  /* 0x00000002131a7210 */ /* 0x080fe20007fde0ff */
[C---:B------:R-:W-:Y:S01]  /*53f0*/  IMAD R13, R53.reuse, 0x7, RZ ;  /* 0x00000007350d7824 */ /* 0x040fe200078e02ff */
[C---:B------:R-:W-:Y:S01]  /*5400*/  SHF.L.U32 R17, R53.reuse, 0x1, RZ ;  /* 0x0000000135117819 */ /* 0x040fe200000006ff */
[----:B------:R-:W-:Y:S01]  /*5410*/  IMAD R15, R53, 0x9, RZ ;  /* 0x00000009350f7824 */ /* 0x000fe200078e02ff */
[-C--:B------:R-:W-:Y:S01]  /*5420*/  IADD3 R22, P0, PT, R11, R2.reuse, RZ ;  /* 0x000000020b167210 */ /* 0x080fe20007f1e0ff */
[----:B------:R0:W-:Y:S01]  /*5430*/  STG.E.U16 desc[UR28][R2.64], R48 ;  /* 0x0000003002007986 */ /* 0x0001e2000c10151c */
[-C--:B------:R-:W-:Y:S01]  /*5440*/  IADD3 R4, P5, PT, R59, R2.reuse, RZ ;  /* 0x000000023b047210 */ /* 0x080fe20007fbe0ff */
[----:B------:R-:W1:Y:S01]  /*5450*/  LDCU UR4, c[0x0][0x3ec] ;  /* 0x00007d80ff0477ac */ /* 0x000e620008000800 */
[----:B------:R-:W-:Y:S01]  /*5460*/  LEA.HI.X.SX32 R11, R19, R3, 0x1, P3 ;  /* 0x00000003130b7211 */ /* 0x000fe200018f0eff */
[----:B------:R-:W-:Y:S01]  /*5470*/  IMAD R21, R53, 0xb, RZ ;  /* 0x0000000b35157824 */ /* 0x000fe200078e02ff */
[-C--:B------:R-:W-:Y:S01]  /*5480*/  IADD3 R6, P4, PT, R55, R2.reuse, RZ ;  /* 0x0000000237067210 */ /* 0x080fe20007f9e0ff */
[----:B------:R-:W-:Y:S01]  /*5490*/  IMAD.SHL.U32 R25, R53, 0x4, RZ ;  /* 0x0000000435197824 */ /* 0x000fe200078e00ff */
[----:B------:R-:W-:-:S02]  /*54a0*/  IADD3 R14, P2, PT, R23, R2, RZ ;  /* 0x00000002170e7210 */ /* 0x000fc40007f5e0ff */
[-C--:B------:R-:W-:Y:S02]  /*54b0*/  IADD3 R30, P3, PT, R31, R2.reuse, RZ ;  /* 0x000000021f1e7210 */ /* 0x080fe40007f7e0ff */
[-C--:B------:R-:W-:Y:S02]  /*54c0*/  LEA.HI.X.SX32 R27, R9, R3.reuse, 0x1, P6 ;  /* 0x00000003091b7211 */ /* 0x080fe400030f0eff */
[-C--:B------:R-:W-:Y:S02]  /*54d0*/  LEA.HI.X.SX32 R23, R5, R3.reuse, 0x1, P0 ;  /* 0x0000000305177211 */ /* 0x080fe400000f0eff */
[----:B------:R-:W-:Y:S02]  /*54e0*/  IADD3 R18, P6, PT, R17, R2, RZ ;  /* 0x0000000211127210 */ /* 0x000fe40007fde0ff */
[-C--:B------:R-:W-:Y:S02]  /*54f0*/  LEA.HI.X.SX32 R5, R31, R3.reuse, 0x1, P5 ;  /* 0x000000031f057211 */ /* 0x080fe400028f0eff */
[-C--:B------:R-:W-:Y:S01]  /*5500*/  LEA.HI.X.SX32 R7, R7, R3.reuse, 0x1, P4 ;  /* 0x0000000307077211 */ /* 0x080fe200020f0eff */
[----:B-1----:R-:W-:Y:S01]  /*5510*/  UIMAD UR4, UR8, UR4, URZ ;  /* 0x00000004080472a4 */ /* 0x002fe2000f8e02ff */
[----:B------:R-:W-:-:S02]  /*5520*/  LEA.HI.X.SX32 R31, R13, R3, 0x1, P3 ;  /* 0x000000030d1f7211 */ /* 0x000fc400018f0eff */
[----:B------:R-:W-:Y:S01]  /*5530*/  LEA.HI.X.SX32 R15, R15, R3, 0x1, P2 ;  /* 0x000000030f0f7211 */ /* 0x000fe200010f0eff */
[----:B------:R-:W-:Y:S01]  /*5540*/  USHF.L.U32 UR6, UR4, 0x2, URZ ;  /* 0x0000000204067899 */ /* 0x000fe200080006ff */
[-C--:B------:R-:W-:Y:S01]  /*5550*/  IADD3 R8, P4, PT, R57, R2.reuse, RZ ;  /* 0x0000000239087210 */ /* 0x080fe20007f9e0ff */
[----:B------:R-:W-:Y:S01]  /*5560*/  UIMAD.WIDE UR4, UR4, 0x4, URZ ;  /* 0x00000004040478a5 */ /* 0x000fe2000f8e02ff */
[-C--:B------:R-:W-:Y:S02]  /*5570*/  IADD3 R16, P0, PT, R61, R2.reuse, RZ ;  /* 0x000000023d107210 */ /* 0x080fe40007f1e0ff */
[CC--:B------:R-:W-:Y:S02]  /*5580*/  LEA R20, P5, R53.reuse, R2.reuse, 0x2 ;  /* 0x0000000235147211 */ /* 0x0c0fe400078a10ff */
[CC--:B------:R-:W-:Y:S02]  /*5590*/  LEA R24, P3, R53.reuse, R2.reuse, 0x3 ;  /* 0x0000000235187211 */ /* 0x0c0fe400078618ff */
[----:B------:R-:W-:-:S02]  /*55a0*/  LEA R32, P2, R53, R2, 0x4 ;  /* 0x0000000235207211 */ /* 0x000fc400078420ff */
[-C--:B------:R-:W-:Y:S02]  /*55b0*/  LEA.HI.X.SX32 R19, R53, R3.reuse, 0x1, P6 ;  /* 0x0000000335137211 */ /* 0x080fe400030f0eff */
[----:B0-----:R-:W-:Y:S02]  /*55c0*/  PRMT R2, R48, 0x7632, R2 ;  /* 0x0000763230027816 */ /* 0x001fe40000000002 */
[-C--:B------:R-:W-:Y:S02]  /*55d0*/  LEA.HI.X.SX32 R13, R21, R3.reuse, 0x1, P1 ;  /* 0x00000003150d7211 */ /* 0x080fe400008f0eff */
[-C--:B------:R-:W-:Y:S01]  /*55e0*/  LEA.HI.X.SX32 R21, R17, R3.reuse, 0x1, P5 ;  /* 0x0000000311157211 */ /* 0x080fe200028f0eff */
[----:B------:R0:W-:Y:S01]  /*55f0*/  STG.E.U16 desc[UR28][R18.64], R2 ;  /* 0x0000000212007986 */ /* 0x0001e2000c10151c */
[----:B------:R-:W-:Y:S02]  /*5600*/  F2FP.F16.F32.PACK_AB R34, R41, R34 ;  /* 0x000000222922723e */ /* 0x000fe400000000ff */
[-C--:B------:R-:W-:Y:S01]  /*5610*/  LEA.HI.X.SX32 R9, R37, R3.reuse, 0x1, P4 ;  /* 0x0000000325097211 */ /* 0x080fe200020f0eff */
[----:B------:R1:W-:Y:S01]  /*5620*/  STG.E.U16 desc[UR28][R20.64], R46 ;  /* 0x0000002e14007986 */ /* 0x0003e2000c10151c */
[----:B------:R-:W-:-:S02]  /*5630*/  LEA.HI.X.SX32 R25, R25, R3, 0x1, P3 ;  /* 0x0000000319197211 */ /* 0x000fc400018f0eff */
[-C--:B------:R-:W-:Y:S02]  /*5640*/  LEA.HI.X.SX32 R33, R33, R3.reuse, 0x1, P2 ;  /* 0x0000000321217211 */ /* 0x080fe400010f0eff */
[----:B------:R-:W-:Y:S02]  /*5650*/  LEA.HI.X.SX32 R17, R39, R3, 0x1, P0 ;  /* 0x0000000327117211 */ /* 0x000fe400000f0eff */
[----:B------:R-:W-:Y:S01]  /*5660*/  PRMT R3, R46, 0x7632, R3 ;  /* 0x000076322e037816 */ /* 0x000fe20000000003 */
[----:B0-----:R-:W0:Y:S01]  /*5670*/  LDC.64 R18, c[0x0][0x3a0] ;  /* 0x0000e800ff127b82 */ /* 0x001e220000000a00 */
[----:B------:R-:W-:Y:S02]  /*5680*/  F2FP.F16.F32.PACK_AB R36, R43, R36 ;  /* 0x000000242b24723e */ /* 0x000fe400000000ff */
[----:B------:R-:W-:Y:S01]  /*5690*/  F2FP.F16.F32.PACK_AB R38, R45, R38 ;  /* 0x000000262d26723e */ /* 0x000fe200000000ff */
[----:B------:R2:W-:Y:S01]  /*56a0*/  STG.E.U16 desc[UR28][R22.64], R3 ;  /* 0x0000000316007986 */ /* 0x0005e2000c10151c */
[----:B-1----:R-:W-:-:S02]  /*56b0*/  PRMT R21, R34, 0x7632, R21 ;  /* 0x0000763222157816 */ /* 0x002fc40000000015 */
[----:B------:R-:W-:Y:S01]  /*56c0*/  PRMT R2, R36, 0x7632, R2 ;  /* 0x0000763224027816 */ /* 0x000fe20000000002 */
[----:B------:R-:W-:Y:S01]  /*56d0*/  STG.E.U16 desc[UR28][R24.64], R34 ;  /* 0x0000002218007986 */ /* 0x000fe2000c10151c */
[----:B------:R-:W-:Y:S02]  /*56e0*/  PRMT R20, R38, 0x7632, R20 ;  /* 0x0000763226147816 */ /* 0x000fe40000000014 */
[----:B------:R-:W-:Y:S01]  /*56f0*/  F2FP.F16.F32.PACK_AB R40, R47, R40 ;  /* 0x000000282f28723e */ /* 0x000fe200000000ff */
[----:B------:R-:W-:Y:S01]  /*5700*/  STG.E.U16 desc[UR28][R26.64], R21 ;  /* 0x000000151a007986 */ /* 0x000fe2000c10151c */
[----:B------:R-:W-:Y:S02]  /*5710*/  F2FP.F16.F32.PACK_AB R42, R49, R42 ;  /* 0x0000002a312a723e */ /* 0x000fe400000000ff */
[----:B------:R-:W-:Y:S01]  /*5720*/  F2FP.F16.F32.PACK_AB R44, R51, R44 ;  /* 0x0000002c332c723e */ /* 0x000fe200000000ff */
[----:B------:R-:W-:Y:S01]  /*5730*/  STG.E.U16 desc[UR28][R28.64], R36 ;  /* 0x000000241c007986 */ /* 0x000fe2000c10151c */
[----:B--2---:R-:W-:-:S02]  /*5740*/  IMAD.SHL.U32 R3, R0, 0x4, RZ ;  /* 0x0000000400037824 */ /* 0x004fc400078e00ff */
[----:B------:R-:W-:Y:S01]  /*5750*/  IMAD.HI R0, R0, 0x4, RZ ;  /* 0x0000000400007827 */ /* 0x000fe200078e02ff */
[----:B------:R0:W-:Y:S04]  /*5760*/  STG.E.U16 desc[UR28][R30.64], R2 ;  /* 0x000000021e007986 */ /* 0x0001e8000c10151c */
[----:B------:R-:W-:Y:S04]  /*5770*/  STG.E.U16 desc[UR28][R32.64], R38 ;  /* 0x0000002620007986 */ /* 0x000fe8000c10151c */
[----:B------:R1:W-:Y:S04]  /*5780*/  STG.E.U16 desc[UR28][R14.64], R20 ;  /* 0x000000140e007986 */ /* 0x0003e8000c10151c */
[----:B------:R-:W-:Y:S01]  /*5790*/  STG.E.U16 desc[UR28][R10.64], R40 ;  /* 0x000000280a007986 */ /* 0x000fe2000c10151c */
[----:B0-----:R-:W-:-:S04]  /*57a0*/  IADD3 R2, P0, P1, R3, UR6, R18 ;  /* 0x0000000603027c10 */ /* 0x001fc8000f91e012 */
[----:B------:R-:W-:Y:S02]  /*57b0*/  IADD3.X R3, PT, PT, R0, UR5, R19, P0, P1 ;  /* 0x0000000500037c10 */ /* 0x000fe400087e2413 */
[----:B------:R-:W-:Y:S02]  /*57c0*/  PRMT R0, R44, 0x7632, R0 ;  /* 0x000076322c007816 */ /* 0x000fe40000000000 */
[----:B-1----:R-:W-:-:S05]  /*57d0*/  PRMT R15, R40, 0x7632, R15 ;  /* 0x00007632280f7816 */ /* 0x002fca000000000f */
[----:B------:R-:W-:Y:S04]  /*57e0*/  STG.E.U16 desc[UR28][R12.64], R15 ;  /* 0x0000000f0c007986 */ /* 0x000fe8000c10151c */
[----:B------:R0:W-:Y:S02]  /*57f0*/  STG.E.U16 desc[UR28][R6.64], R42 ;  /* 0x0000002a06007986 */ /* 0x0001e4000c10151c */
[----:B0-----:R-:W-:-:S05]  /*5800*/  PRMT R7, R42, 0x7632, R7 ;  /* 0x000076322a077816 */ /* 0x001fca0000000007 */
[----:B------:R0:W-:Y:S04]  /*5810*/  STG.E.U16 desc[UR28][R8.64], R7 ;  /* 0x0000000708007986 */ /* 0x0001e8000c10151c */
[----:B------:R0:W-:Y:S04]  /*5820*/  STG.E.U16 desc[UR28][R4.64], R44 ;  /* 0x0000002c04007986 */ /* 0x0001e8000c10151c */
[----:B------:R0:W-:Y:S04]  /*5830*/  STG.E.U16 desc[UR28][R16.64], R0 ;  /* 0x0000000010007986 */ /* 0x0001e8000c10151c */
[----:B------:R0:W-:Y:S01]  /*5840*/  STG.E desc[UR28][R2.64], R35 ;  /* 0x0000002302007986 */ /* 0x0001e2000c10191c */
[----:B----4-:R-:W-:Y:S06]  /*5850*/  BAR.SYNC.DEFER_BLOCKING 0x0 ;  /* 0x0000000000007b1d */ /* 0x010fec0000010000 */
[----:B------:R-:W-:Y:S05]  /*5860*/  BRA.U UP0, `(.L_x_22) ;  /* 0x0000000100a07547 */ /* 0x000fea000b800000 */
[----:B------:R-:W1:Y:S01]  /*5870*/  S2UR UR5, SR_CgaCtaId ;  /* 0x00000000000579c3 */ /* 0x000e620000008800 */
[----:B------:R-:W-:Y:S01]  /*5880*/  NOP ;  /* 0x0000000000007918 */ /* 0x000fe20000000000 */
[----:B------:R-:W-:Y:S01]  /*5890*/  UMOV UR4, 0x50 ;  /* 0x0000005000047882 */ /* 0x000fe20000000000 */
[----:B0-----:R-:W-:Y:S02]  /*58a0*/  IMAD.U32 R0, RZ, RZ, UR10 ;  /* 0x0000000aff007e24 */ /* 0x001fe4000f8e00ff */
[----:B------:R-:W-:Y:S02]  /*58b0*/  IMAD.MOV.U32 R3, RZ, RZ, 0xf ;  /* 0x0000000fff037424 */ /* 0x000fe400078e00ff */
[----:B------:R-:W-:Y:S01]  /*58c0*/  IMAD.MOV.U32 R7, RZ, RZ, 0x1 ;  /* 0x00000001ff077424 */ /* 0x000fe200078e00ff */
[----:B------:R-:W-:-:S04]  /*58d0*/  LOP3.LUT R0, R0, 0xffff, RZ, 0xc0, !PT ;  /* 0x0000ffff00007812 */ /* 0x000fc800078ec0ff */
[----:B------:R-:W-:-:S05]  /*58e0*/  SHF.R.U32.HI R0, RZ, 0x5, R0 ;  /* 0x00000005ff007819 */ /* 0x000fca0000011600 */
[----:B------:R-:W-:Y:S01]  /*58f0*/  VIADD R2, R0, 0x10 ;  /* 0x0000001000027836 */ /* 0x000fe20000000000 */
[----:B------:R-:W-:Y:S01]  /*5900*/  SHF.L.U32 R0, R3, R0, RZ ;  /* 0x0000000003007219 */ /* 0x000fe200000006ff */
[----:B-1----:R-:W-:-:S03]  /*5910*/  ULEA UR6, UR5, UR4, 0x18 ;  /* 0x0000000405067291 */ /* 0x002fc6000f8ec0ff */
[----:B------:R-:W-:-:S04]  /*5920*/  SHF.L.U32 R3, R7, R2, RZ ;  /* 0x0000000207037219 */ /* 0x000fc800000006ff */
[----:B------:R-:W-:Y:S02]  /*5930*/  LOP3.LUT R0, R3, R0, RZ, 0xfc, !PT ;  /* 0x0000000003007212 */ /* 0x000fe400078efcff */
[----:B------:R-:W0:Y:S02]  /*5940*/  LDS R5, [UR6] ;  /* 0x00000006ff057984 */ /* 0x000e240008000800 */
[C---:B------:R-:W-:Y:S02]  /*5950*/  LOP3.LUT R2, R0.reuse, 0xffff, RZ, 0xc0, !PT ;  /* 0x0000ffff00027812 */ /* 0x040fe400078ec0ff */
[----:B0-----:R-:W-:-:S04]  /*5960*/  LOP3.LUT R3, R0, 0xffff, R5, 0x80, !PT ;  /* 0x0000ffff00037812 */ /* 0x001fc800078e8005 */
[----:B------:R-:W-:-:S13]  /*5970*/  ISETP.NE.AND P0, PT, R3, R2, PT ;  /* 0x000000020300720c */ /* 0x000fda0003f05270 */
[----:B------:R-:W-:Y:S05]  /*5980*/  @P0 BRA `(.L_x_23) ;  /* 0x0000000000500947 */ /* 0x000fea0003800000 */
[----:B------:R-:W-:Y:S02]  /*5990*/  SHF.R.U32.HI R5, RZ, 0x10, R5 ;  /* 0x00000010ff057819 */ /* 0x000fe40000011605 */
[----:B------:R-:W-:-:S04]  /*59a0*/  SHF.R.U32.HI R2, RZ, 0x10, R0 ;  /* 0x00000010ff027819 */ /* 0x000fc80000011600 */
[----:B------:R-:W-:-:S04]  /*59b0*/  LOP3.LUT R5, R5, R2, RZ, 0xc0, !PT ;  /* 0x0000000205057212 */ /* 0x000fc800078ec0ff */
[----:B------:R-:W-:-:S13]  /*59c0*/  ISETP.NE.AND P0, PT, R5, R2, PT ;  /* 0x000000020500720c */ /* 0x000fda0003f05270 */
[----:B------:R-:W-:Y:S05]  /*59d0*/  @P0 BRA `(.L_x_24) ;  /* 0x0000000000300947 */ /* 0x000fea0003800000 */
[----:B------:R-:W-:Y:S01]  /*59e0*/  R2UR UR4, R0 ;  /* 0x00000000000472ca */ /* 0x000fe200000e0000 */
[----:B------:R-:W-:Y:S01]  /*59f0*/  VOTEU.ANY UR5, UPT, PT ;  /* 0x0000000000057886 */ /* 0x000fe200038e0100 */
[----:B------:R-:W0:Y:S01]  /*5a00*/  S2R R0, SR_LANEID ;  /* 0x0000000000007919 */ /* 0x000e220000000000 */
[----:B------:R-:W-:-:S10]  /*5a10*/  UFLO.U32 UR5, UR5 ;  /* 0x00000005000572bd */ /* 0x000fd400080e0000 */
[----:B------:R-:W-:-:S06]  /*5a20*/  ULOP3.LUT UR4, URZ, UR4, URZ, 0x33, !UPT ;  /* 0x00000004ff047292 */ /* 0x000fcc000f8e33ff */
[----:B------:R-:W-:-:S04]  /*5a30*/  IMAD.U32 R2, RZ, RZ, UR4 ;  /* 0x00000004ff027e24 */ /* 0x000fc8000f8e00ff */
[----:B------:R-:W1:Y:S02]  /*5a40*/  REDUX UR7, R2 ;  /* 0x00000000020773c4 */ /* 0x000e640000000000 */
[----:B------:R2:W-:Y:S01]  /*5a50*/  UTCATOMSWS.AND URZ, UR4 ;  /* 0x0000000400ff79e3 */ /* 0x0005e20008000000 */
[----:B0-----:R-:W-:Y:S01]  /*5a60*/  ISETP.EQ.U32.AND P0, PT, R0, UR5, PT ;  /* 0x0000000500007c0c */ /* 0x001fe2000bf02070 */
[----:B-1----:R-:W-:-:S12]  /*5a70*/  IMAD.U32 R0, RZ, RZ, UR7 ;  /* 0x00000007ff007e24 */ /* 0x002fd8000f8e00ff */
[----:B------:R2:W-:Y:S01]  /*5a80*/  @P0 ATOMS.AND RZ, [UR6], R0 ;  /* 0x00000000ffff098c */ /* 0x0005e2000a800006 */
[----:B------:R-:W-:Y:S05]  /*5a90*/  BRA `(.L_x_22) ;  /* 0x0000000000147947 */ /* 0x000fea0003800000 */
.L_x_24:
[----:B------:R-:W-:-:S07]  /*5aa0*/  MOV R2, 0x5ac0 ;  /* 0x00005ac000027802 */ /* 0x000fce0000000f00 */
[----:B------:R-:W-:Y:S05]  /*5ab0*/  CALL.REL.NOINC `($__internal_0_$__cuda_sm10x_tcgen05_guardrail_trap_col_being_dealloced_not_returned_by_alloc) ;  /* 0x0000000000447944 */ /* 0x000fea0003c00000 */
[----:B------:R-:W-:Y:S05]  /*5ac0*/  BRA `(.L_x_22) ;  /* 0x0000000000087947 */ /* 0x000fea0003800000 */
.L_x_23:
[----:B------:R-:W-:-:S07]  /*5ad0*/  MOV R2, 0x5af0 ;  /* 0x00005af000027802 */ /* 0x000fce0000000f00 */
[----:B------:R-:W-:Y:S05]  /*5ae0*/  CALL.REL.NOINC `($__internal_2_$__cuda_sm10x_tcgen05_guardrail_trap_unallocated_columns_being_dealloced) ;  /* 0x0000000000507944 */ /* 0x000fea0003c00000 */
.L_x_22:
[----:B------:R-:W-:Y:S01]  /*5af0*/  NOP ;  /* 0x0000000000007918 */ /* 0x000fe20000000000 */
[----:B--2---:R-:W-:Y:S05]  /*5b00*/  EXIT ;  /* 0x000000000000794d */ /* 0x004fea0003800000 */
.L_x_8:
[----:B------:R-:W1:Y:S02]  /*5b10*/  SYNCS.PHASECHK.TRANS64.TRYWAIT P2, [UR9+0x2400], RZ ;  /* 0x002400ffff0075a7 */ /* 0x000e640008041109 */
[----:B-1----:R-:W-:Y:S05]  /*5b20*/  @!P2 BRA `(.L_x_8) ;  /* 0xfffffffc00f8a947 */ /* 0x002fea000383ffff */
[----:B------:R-:W-:Y:S05]  /*5b30*/  BRA `(.L_x_7) ;  /* 0xffffffb400947947 */ /* 0x000fea000383ffff */
.L_x_17:
[----:B------:R-:W2:Y:S02]  /*5b40*/  SYNCS.PHASECHK.TRANS64.TRYWAIT P5, [UR9+0x2c10], RZ ;  /* 0x002c10ffff0075a7 */ /* 0x000ea400080a1109 */
[----:B--2---:R-:W-:Y:S05]  /*5b50*/  @!P5 BRA `(.L_x_17) ;  /* 0xfffffffc00f8d947 */ /* 0x004fea000383ffff */
[----:B------:R-:W-:Y:S05]  /*5b60*/  BRA `(.L_x_25) ;  /* 0xffffffd400f47947 */ /* 0x000fea000383ffff */
.L_x_18:
[----:B------:R-:W0:Y:S02]  /*5b70*/  SYNCS.PHASECHK.TRANS64.TRYWAIT P6, [UR33], R63 ;  /* 0x0000003fff0075a7 */ /* 0x000e2400080c1121 */
[----:B0-----:R-:W-:Y:S05]  /*5b80*/  @!P6 BRA `(.L_x_18) ;  /* 0xfffffffc00f8e947 */ /* 0x001fea000383ffff */
[----:B------:R-:W-:Y:S05]  /*5b90*/  BRA `(.L_x_26) ;  /* 0xffffffdc00087947 */ /* 0x000fea000383ffff */
.L_x_21:
[----:B------:R-:W0:Y:S02]  /*5ba0*/  SYNCS.PHASECHK.TRANS64.TRYWAIT P0, [UR33], R3 ;  /* 0x00000003ff0075a7 */ /* 0x000e240008001121 */
[----:B0-----:R-:W-:Y:S05]  /*5bb0*/  @!P0 BRA `(.L_x_21) ;  /* 0xfffffffc00f88947 */ /* 0x001fea000383ffff */
[----:B------:R-:W-:Y:S05]  /*5bc0*/  BRA `(.L_x_27) ;  /* 0xfffffff000147947 */ /* 0x000fea000383ffff */
        .weak           $__internal_0_$__cuda_sm10x_tcgen05_guardrail_trap_col_being_dealloced_not_returned_by_alloc
        .type           $__internal_0_$__cuda_sm10x_tcgen05_guardrail_trap_col_being_dealloced_not_returned_by_alloc,@function
        .size           $__internal_0_$__cuda_sm10x_tcgen05_guardrail_trap_col_being_dealloced_not_returned_by_alloc,($__internal_1_$__cuda_sm10x_tcgen05_guardrail_trap_phase_invalid_during_alloc - $__internal_0_$__cuda_sm10x_tcgen05_guardrail_trap_col_being_dealloced_not_returned_by_alloc)
$__internal_0_$__cuda_sm10x_tcgen05_guardrail_trap_col_being_dealloced_not_returned_by_alloc:
[----:B------:R-:W-:Y:S05]  /*5bd0*/  BPT.TRAP 0x1 ;  /* 0x000000040000795c */ /* 0x000fea0000300000 */
[----:B------:R-:W-:-:S04]  /*5be0*/  IMAD.MOV.U32 R3, RZ, RZ, 0x0 ;  /* 0x00000000ff037424 */ /* 0x000fc800078e00ff */
[----:B------:R-:W-:Y:S05]  /*5bf0*/  RET.REL.NODEC R2 `(attn_fwd) ;  /* 0xffffffa402007950 */ /* 0x000fea0003c3ffff */
        .weak           $__internal_1_$__cuda_sm10x_tcgen05_guardrail_trap_phase_invalid_during_alloc
        .type           $__internal_1_$__cuda_sm10x_tcgen05_guardrail_trap_phase_invalid_during_alloc,@function
        .size           $__internal_1_$__cuda_sm10x_tcgen05_guardrail_trap_phase_invalid_during_alloc,($__internal_2_$__cuda_sm10x_tcgen05_guardrail_trap_unallocated_columns_being_dealloced - $__internal_1_$__cuda_sm10x_tcgen05_guardrail_trap_phase_invalid_during_alloc)
$__internal_1_$__cuda_sm10x_tcgen05_guardrail_trap_phase_invalid_during_alloc:
[----:B------:R-:W-:Y:S05]  /*5c00*/  BPT.TRAP 0x1 ;  /* 0x000000040000795c */ /* 0x000fea0000300000 */
[----:B------:R-:W-:-:S04]  /*5c10*/  IMAD.MOV.U32 R5, RZ, RZ, 0x0 ;  /* 0x00000000ff057424 */ /* 0x000fc800078e00ff */
[----:B------:R-:W-:Y:S05]  /*5c20*/  RET.REL.NODEC R4 `(attn_fwd) ;  /* 0xffffffa004f47950 */ /* 0x000fea0003c3ffff */
        .weak           $__internal_2_$__cuda_sm10x_tcgen05_guardrail_trap_unallocated_columns_being_dealloced
        .type           $__internal_2_$__cuda_sm10x_tcgen05_guardrail_trap_unallocated_columns_being_dealloced,@function
        .size           $__internal_2_$__cuda_sm10x_tcgen05_guardrail_trap_unallocated_columns_being_dealloced,(.L_x_31 - $__internal_2_$__cuda_sm10x_tcgen05_guardrail_trap_unallocated_columns_being_dealloced)
$__internal_2_$__cuda_sm10x_tcgen05_guardrail_trap_unallocated_columns_being_dealloced:
[----:B------:R-:W-:Y:S05]  /*5c30*/  BPT.TRAP 0x1 ;  /* 0x000000040000795c */ /* 0x000fea0000300000 */
[----:B------:R-:W-:-:S04]  /*5c40*/  IMAD.MOV.U32 R3, RZ, RZ, 0x0 ;  /* 0x00000000ff037424 */ /* 0x000fc800078e00ff */
[----:B------:R-:W-:Y:S05]  /*5c50*/  RET.REL.NODEC R2 `(attn_fwd) ;  /* 0xffffffa002e87950 */ /* 0x000fea0003c3ffff */
.L_x_28:
[----:B------:R-:W-:-:S00]  /*5c60*/  BRA `(.L_x_28) ;  /* 0xfffffffc00fc7947 */ /* 0x000fc0000383ffff */
[----:B------:R-:W-:-:S00]  /*5c70*/  NOP ;  /* 0x0000000000007918 */ /* 0x000fc00000000000 */
        /* <DEDUP_REMOVED lines=8> */
.L_x_31:


//--------------------- .nv.global.init           --------------------------
	.section	.nv.global.init,"aw",@progbits
.nv.global.init:
	.type		_$_str,@object
	.size		_$_str,(.L_3 - _$_str)
_$_str:
        /*0000*/ 	.byte	0x5f, 0x5f, 0x43, 0x55, 0x44, 0x41, 0x5f, 0x46, 0x54, 0x5a, 0x00
.L_3:


//--------------------- .nv.shared.attn_fwd       --------------------------
	.section	.nv.shared.attn_fwd,"aw",@nobits
	.sectionflags	@""
	.align	16
	.zero		1024


//--------------------- .nv.shared.reserved.0     --------------------------
	.section	.nv.shared.reserved.0,"aw",@nobits
	.align	8
	.weak		__nv_reservedSMEM_offset_0_alias
	.size		__nv_reservedSMEM_offset_0_alias, 0, 64
	.other		__nv_reservedSMEM_offset_0_alias,@"STO_CUDA_RESERVED_SHARED STV_DEFAULT"
__nv_reservedSMEM_offset_0_alias:
	.zero		0
.nv.shared.reserved.0:
	.zero		64
	.weak		__nv_reservedSMEM_allocation_phase
	.type		__nv_reservedSMEM_allocation_phase,@object
	.size		__nv_reservedSMEM_allocation_phase,(.L_0 - __nv_reservedSMEM_allocation_phase)
__nv_reservedSMEM_allocation_phase:
	.zero		1
.L_0:
	.zero		7
	.weak		__nv_reservedSMEM_devtool_atexit_pc
	.type		__nv_reservedSMEM_devtool_atexit_pc,@object
	.size		__nv_reservedSMEM_devtool_atexit_pc,(__nv_reservedSMEM_allocation_mask - __nv_reservedSMEM_devtool_atexit_pc)
__nv_reservedSMEM_devtool_atexit_pc:
	.zero		8
	.weak		__nv_reservedSMEM_allocation_mask
	.type		__nv_reservedSMEM_allocation_mask,@object
	.size		__nv_reservedSMEM_allocation_mask,(.L_2 - __nv_reservedSMEM_allocation_mask)
__nv_reservedSMEM_allocation_mask:
	.zero		4
.L_2:


//--------------------- .nv.constant0.attn_fwd    --------------------------
	.section	.nv.constant0.attn_fwd,"a",@progbits
	.sectionflags	@""
	.align	4
.nv.constant0.attn_fwd:
	.zero		1032


//--------------------- SYMBOLS --------------------------

	.type		.nv.reservedSmem.offset0,@object
	.size		.nv.reservedSmem.offset0,0x4
	.type		.nv.reservedSmem.cap,@object
	.size		.nv.reservedSmem.cap,0x4
